// auto-generated by cutlass_sweep.gemm — config: {"arch": "sm_90", "cluster_m": 2, "cluster_n": 4, "dtype": "int8", "dtype_b": "int8", "layout": "nt", "stages": 0, "tile_k": 64, "tile_m": 256, "tile_n": 64}
#include "cutlass/cutlass.h"
#include "cutlass/gemm/collective/collective_builder.hpp"
#include "cutlass/gemm/device/gemm_universal_adapter.h"
#include "cutlass/gemm/kernel/gemm_universal.hpp"
#include "cutlass/epilogue/collective/collective_builder.hpp"

using ElemA = int8_t;
using ElemB = int8_t;
using ElemCD = int8_t;
using Acc  = int32_t;
using TileShape    = cute::Shape<cute::_256, cute::_64, cute::_64>;
using ClusterShape = cute::Shape<cute::_2, cute::_4, cute::_1>;

using CollectiveEpilogue = typename cutlass::epilogue::collective::CollectiveBuilder<
    cutlass::arch::Sm90, cutlass::arch::OpClassTensorOp,
    TileShape, ClusterShape,
    cutlass::epilogue::collective::EpilogueTileAuto,
    Acc, Acc,
    ElemCD, cutlass::layout::RowMajor, 128 / cutlass::sizeof_bits<ElemCD>::value,
    ElemCD, cutlass::layout::RowMajor, 128 / cutlass::sizeof_bits<ElemCD>::value,
    cutlass::epilogue::collective::EpilogueScheduleAuto
  >::CollectiveOp;

using CollectiveMainloop = typename cutlass::gemm::collective::CollectiveBuilder<
    cutlass::arch::Sm90, cutlass::arch::OpClassTensorOp,
    ElemA, cutlass::layout::RowMajor, 128 / cutlass::sizeof_bits<ElemA>::value,
    ElemB, cutlass::layout::ColumnMajor, 128 / cutlass::sizeof_bits<ElemB>::value,
    Acc,
    TileShape, ClusterShape,
    cutlass::gemm::collective::StageCountAutoCarveout<static_cast<int>(sizeof(typename CollectiveEpilogue::SharedStorage))>,
    cutlass::gemm::collective::KernelScheduleAuto
  >::CollectiveOp;

using GemmKernel = cutlass::gemm::kernel::GemmUniversal<
    cute::Shape<int,int,int,int>,
    CollectiveMainloop,
    CollectiveEpilogue
>;
using Gemm = cutlass::gemm::device::GemmUniversalAdapter<GemmKernel>;

// Force the device kernel symbol into the cubin without needing a host main.
auto* _anchor = &cutlass::device_kernel<GemmKernel>;


// ===== COMPILED SASS (sm_90a) =====

	.target	sm_90a

	.elftype	@"ET_EXEC"


//--------------------- .note.nv.tkinfo           --------------------------
	.section	.note.nv.tkinfo,"",@"SHT_NOTE"
	.sectionflags	@"SHF_NOTE_NV_TKINFO"
	.tkinfo
        /*0018*/ 	.word	0x00000002
        /*0030*/ 	.string	""
        /*0030*/ 	.string	"ptxas"
        /*0030*/ 	.string	"Cuda compilation tools, release 13.0, V13.0.88"
        /*0030*/ 	.string	"Build cuda_13.0.r13.0/compiler.36424714_0"
        /*0030*/ 	.string	"-arch sm_90a -m 64 "



//--------------------- .note.nv.cuinfo           --------------------------
	.section	.note.nv.cuinfo,"",@"SHT_NOTE"
	.sectionflags	@"SHF_NOTE_NV_CUINFO"
        /*0018*/ 	.short	0x0002
        /*001a*/ 	.short	0x005a
        /*001c*/ 	.short	0x0082
	.zero		2


//--------------------- .nv.info                  --------------------------
	.section	.nv.info,"",@"SHT_CUDA_INFO"
	.align	4


	//----- nvinfo : EIATTR_REGCOUNT
	.align		4
        /*0000*/ 	.byte	0x04, 0x2f
        /*0002*/ 	.short	(.L_15 - .L_14)
	.align		4
.L_14:
        /*0004*/ 	.word	index@(_ZN7cutlass13device_kernelINS_4gemm6kernel13GemmUniversalIN4cute5tupleIJiiiiEEENS1_10collective13CollectiveMmaINS1_34MainloopSm90TmaGmmaWarpSpecializedILi11ENS5_IJNS4_1CILi2EEENSA_ILi4EEENSA_ILi1EEEEEENS1_35KernelTmaWarpSpecializedCooperativeEEENS5_IJNSA_ILi256EEENSA_ILi64EEESI_EEEaNS5_IJlSD_lEEEaSK_NS4_8TiledMMAINS4_8MMA_AtomIJNS4_4SM904GMMA26MMA_64x64x32_S32S8S8_SS_TNEEEENS4_6LayoutINS5_IJSB_SD_SD_EEENS5_IJSD_NSA_ILi0EEEST_EEEEENS5_IJNS4_10UnderscoreESW_SW_EEEEENS4_23SM90_TMA_LOAD_MULTICASTENS4_14ComposedLayoutINS4_7SwizzleILi2ELi4ELi3EEENS4_18smem_ptr_flag_bitsILi8EEENSR_INS5_IJNSA_ILi8EEESI_EEENS5_IJSI_SD_EEEEEEEvNS4_8identityESZ_S19_vS1A_EENS_8epilogue10collective6detail29Sm90TmaWarpSpecializedAdapterINS1D_15DefaultEpilogueIaSK_SK_NS1C_6thread17LinearCombinationIaLi1EiiLNS1H_9ScaleType4KindE0ELNS_15FloatRoundStyleE2EaEENS1_15EpilogueDefaultEEEEEvvEEEEvNT_6ParamsE)
        /*0008*/ 	.word	0x000000a8


	//----- nvinfo : EIATTR_FRAME_SIZE
	.align		4
.L_15:
        /*000c*/ 	.byte	0x04, 0x11
        /*000e*/ 	.short	(.L_17 - .L_16)
	.align		4
.L_16:
        /*0010*/ 	.word	index@(_ZN7cutlass13device_kernelINS_4gemm6kernel13GemmUniversalIN4cute5tupleIJiiiiEEENS1_10collective13CollectiveMmaINS1_34MainloopSm90TmaGmmaWarpSpecializedILi11ENS5_IJNS4_1CILi2EEENSA_ILi4EEENSA_ILi1EEEEEENS1_35KernelTmaWarpSpecializedCooperativeEEENS5_IJNSA_ILi256EEENSA_ILi64EEESI_EEEaNS5_IJlSD_lEEEaSK_NS4_8TiledMMAINS4_8MMA_AtomIJNS4_4SM904GMMA26MMA_64x64x32_S32S8S8_SS_TNEEEENS4_6LayoutINS5_IJSB_SD_SD_EEENS5_IJSD_NSA_ILi0EEEST_EEEEENS5_IJNS4_10UnderscoreESW_SW_EEEEENS4_23SM90_TMA_LOAD_MULTICASTENS4_14ComposedLayoutINS4_7SwizzleILi2ELi4ELi3EEENS4_18smem_ptr_flag_bitsILi8EEENSR_INS5_IJNSA_ILi8EEESI_EEENS5_IJSI_SD_EEEEEEEvNS4_8identityESZ_S19_vS1A_EENS_8epilogue10collective6detail29Sm90TmaWarpSpecializedAdapterINS1D_15DefaultEpilogueIaSK_SK_NS1C_6thread17LinearCombinationIaLi1EiiLNS1H_9ScaleType4KindE0ELNS_15FloatRoundStyleE2EaEENS1_15EpilogueDefaultEEEEEvvEEEEvNT_6ParamsE)
        /*0014*/ 	.word	0x00000000


	//----- nvinfo : EIATTR_MIN_STACK_SIZE
	.align		4
.L_17:
        /*0018*/ 	.byte	0x04, 0x12
        /*001a*/ 	.short	(.L_19 - .L_18)
	.align		4
.L_18:
        /*001c*/ 	.word	index@(_ZN7cutlass13device_kernelINS_4gemm6kernel13GemmUniversalIN4cute5tupleIJiiiiEEENS1_10collective13CollectiveMmaINS1_34MainloopSm90TmaGmmaWarpSpecializedILi11ENS5_IJNS4_1CILi2EEENSA_ILi4EEENSA_ILi1EEEEEENS1_35KernelTmaWarpSpecializedCooperativeEEENS5_IJNSA_ILi256EEENSA_ILi64EEESI_EEEaNS5_IJlSD_lEEEaSK_NS4_8TiledMMAINS4_8MMA_AtomIJNS4_4SM904GMMA26MMA_64x64x32_S32S8S8_SS_TNEEEENS4_6LayoutINS5_IJSB_SD_SD_EEENS5_IJSD_NSA_ILi0EEEST_EEEEENS5_IJNS4_10UnderscoreESW_SW_EEEEENS4_23SM90_TMA_LOAD_MULTICASTENS4_14ComposedLayoutINS4_7SwizzleILi2ELi4ELi3EEENS4_18smem_ptr_flag_bitsILi8EEENSR_INS5_IJNSA_ILi8EEESI_EEENS5_IJSI_SD_EEEEEEEvNS4_8identityESZ_S19_vS1A_EENS_8epilogue10collective6detail29Sm90TmaWarpSpecializedAdapterINS1D_15DefaultEpilogueIaSK_SK_NS1C_6thread17LinearCombinationIaLi1EiiLNS1H_9ScaleType4KindE0ELNS_15FloatRoundStyleE2EaEENS1_15EpilogueDefaultEEEEEvvEEEEvNT_6ParamsE)
        /*0020*/ 	.word	0x00000000
.L_19:


//--------------------- .nv.compat                --------------------------
	.section	.nv.compat,"",@"SHT_CUDA_COMPAT_INFO"
	.align	4
        /*0000*/ 	.byte	0x02, 0x09, 0x01, 0x00, 0x02, 0x02, 0x04, 0x00, 0x02, 0x05, 0x05, 0x00, 0x03, 0x07, 0x01, 0x01
        /*0010*/ 	.byte	0x02, 0x03, 0x01, 0x00, 0x02, 0x06, 0x01, 0x00, 0x04, 0x0b, 0x08, 0x00, 0x00, 0x00, 0x00, 0x00
        /*0020*/ 	.byte	0x00, 0x00, 0x00, 0x00


//--------------------- .nv.info._ZN7cutlass13device_kernelINS_4gemm6kernel13GemmUniversalIN4cute5tupleIJiiiiEEENS1_10collective13CollectiveMmaINS1_34MainloopSm90TmaGmmaWarpSpecializedILi11ENS5_IJNS4_1CILi2EEENSA_ILi4EEENSA_ILi1EEEEEENS1_35KernelTmaWarpSpecializedCooperativeEEENS5_IJNSA_ILi256EEENSA_ILi64EEESI_EEEaNS5_IJlSD_lEEEaSK_NS4_8TiledMMAINS4_8MMA_AtomIJNS4_4SM904GMMA26MMA_64x64x32_S32S8S8_SS_TNEEEENS4_6LayoutINS5_IJSB_SD_SD_EEENS5_IJSD_NSA_ILi0EEEST_EEEEENS5_IJNS4_10UnderscoreESW_SW_EEEEENS4_23SM90_TMA_LOAD_MULTICASTENS4_14ComposedLayoutINS4_7SwizzleILi2ELi4ELi3EEENS4_18smem_ptr_flag_bitsILi8EEENSR_INS5_IJNSA_ILi8EEESI_EEENS5_IJSI_SD_EEEEEEEvNS4_8identityESZ_S19_vS1A_EENS_8epilogue10collective6detail29Sm90TmaWarpSpecializedAdapterINS1D_15DefaultEpilogueIaSK_SK_NS1C_6thread17LinearCombinationIaLi1EiiLNS1H_9ScaleType4KindE0ELNS_15FloatRoundStyleE2EaEENS1_15EpilogueDefaultEEEEEvvEEEEvNT_6ParamsE --------------------------
	.section	.nv.info._ZN7cutlass13device_kernelINS_4gemm6kernel13GemmUniversalIN4cute5tupleIJiiiiEEENS1_10collective13CollectiveMmaINS1_34MainloopSm90TmaGmmaWarpSpecializedILi11ENS5_IJNS4_1CILi2EEENSA_ILi4EEENSA_ILi1EEEEEENS1_35KernelTmaWarpSpecializedCooperativeEEENS5_IJNSA_ILi256EEENSA_ILi64EEESI_EEEaNS5_IJlSD_lEEEaSK_NS4_8TiledMMAINS4_8MMA_AtomIJNS4_4SM904GMMA26MMA_64x64x32_S32S8S8_SS_TNEEEENS4_6LayoutINS5_IJSB_SD_SD_EEENS5_IJSD_NSA_ILi0EEEST_EEEEENS5_IJNS4_10UnderscoreESW_SW_EEEEENS4_23SM90_TMA_LOAD_MULTICASTENS4_14ComposedLayoutINS4_7SwizzleILi2ELi4ELi3EEENS4_18smem_ptr_flag_bitsILi8EEENSR_INS5_IJNSA_ILi8EEESI_EEENS5_IJSI_SD_EEEEEEEvNS4_8identityESZ_S19_vS1A_EENS_8epilogue10collective6detail29Sm90TmaWarpSpecializedAdapterINS1D_15DefaultEpilogueIaSK_SK_NS1C_6thread17LinearCombinationIaLi1EiiLNS1H_9ScaleType4KindE0ELNS_15FloatRoundStyleE2EaEENS1_15EpilogueDefaultEEEEEvvEEEEvNT_6ParamsE,"",@"SHT_CUDA_INFO"
	.sectionflags	@""
	.align	4


	//----- nvinfo : EIATTR_CUDA_API_VERSION
	.align		4
        /*0000*/ 	.byte	0x04, 0x37
        /*0002*/ 	.short	(.L_21 - .L_20)
.L_20:
        /*0004*/ 	.word	0x00000082


	//----- nvinfo : EIATTR_KPARAM_INFO
	.align		4
.L_21:
        /*0008*/ 	.byte	0x04, 0x17
        /*000a*/ 	.short	(.L_23 - .L_22)
.L_22:
        /*000c*/ 	.word	0x00000000
        /*0010*/ 	.short	0x0000
        /*0012*/ 	.short	0x0070
        /*0014*/ 	.byte	0x00, 0xf0, 0x01, 0x10


	//----- nvinfo : EIATTR_SPARSE_MMA_MASK
	.align		4
.L_23:
        /*0018*/ 	.byte	0x03, 0x50
        /*001a*/ 	.short	0x0000


	//----- nvinfo : EIATTR_MAXREG_COUNT
	.align		4
        /*001c*/ 	.byte	0x03, 0x1b
        /*001e*/ 	.short	0x00a8


	//----- nvinfo : EIATTR_NUM_BARRIERS
	.align		4
        /*0020*/ 	.byte	0x02, 0x4c
        /*0022*/ 	.byte	0x01
	.zero		1


	//----- nvinfo : EIATTR_EXTERNS
	.align		4
        /*0024*/ 	.byte	0x04, 0x0f
        /*0026*/ 	.short	(.L_25 - .L_24)


	//   ....[0]....
	.align		4
.L_24:
        /*0028*/ 	.word	index@(__assertfail)


	//----- nvinfo : EIATTR_MERCURY_ISA_VERSION
	.align		4
.L_25:
        /*002c*/ 	.byte	0x03, 0x5f
        /*002e*/ 	.short	0x0101


	//----- nvinfo : EIATTR_INT_WARP_WIDE_INSTR_OFFSETS
	.align		4
        /*0030*/ 	.byte	0x04, 0x31
        /*0032*/ 	.short	(.L_27 - .L_26)


	//   ....[0]....
.L_26:
        /*0034*/ 	.word	0x00000560


	//   ....[1]....
        /*0038*/ 	.word	0x000006d0


	//   ....[2]....
        /*003c*/ 	.word	0x00000790


	//   ....[3]....
        /*0040*/ 	.word	0x00001f90


	//----- nvinfo : EIATTR_COOP_GROUP_MASK_REGIDS
	.align		4
.L_27:
        /*0044*/ 	.byte	0x04, 0x29
        /*0046*/ 	.short	(.L_29 - .L_28)


	//   ....[0]....
.L_28:
        /*0048*/ 	.word	0xffffffff


	//   ....[1]....
        /*004c*/ 	.word	0xffffffff


	//   ....[2]....
        /*0050*/ 	.word	0xffffffff


	//   ....[3]....
        /*0054*/ 	.word	0xffffffff


	//   ....[4]....
        /*0058*/ 	.word	0xffffffff


	//   ....[5]....
        /*005c*/ 	.word	0xffffffff


	//----- nvinfo : EIATTR_COOP_GROUP_INSTR_OFFSETS
	.align		4
.L_29:
        /*0060*/ 	.byte	0x04, 0x28
        /*0062*/ 	.short	(.L_31 - .L_30)


	//   ....[0]....
.L_30:
        /*0064*/ 	.word	0x00000060


	//   ....[1]....
        /*0068*/ 	.word	0x00000070


	//   ....[2]....
        /*006c*/ 	.word	0x00000130


	//   ....[3]....
        /*0070*/ 	.word	0x000003e0


	//   ....[4]....
        /*0074*/ 	.word	0x00000910


	//   ....[5]....
        /*0078*/ 	.word	0x00001540


	//----- nvinfo : EIATTR_REG_RECONFIG
	.align		4
.L_31:
        /*007c*/ 	.byte	0x01, 0x54
	.zero		2


	//----- nvinfo : EIATTR_SYSCALL_OFFSETS
	.align		4
        /*0080*/ 	.byte	0x04, 0x46
        /*0082*/ 	.short	(.L_33 - .L_32)


	//   ....[0]....
.L_32:
        /*0084*/ 	.word	0x00001730


	//----- nvinfo : EIATTR_MBARRIER_INSTR_OFFSETS
	.align		4
.L_33:
        /*0088*/ 	.byte	0x04, 0x39
        /*008a*/ 	.short	(.L_35 - .L_34)


	//   ....[0]....
.L_34:
        /*008c*/ 	.word	0x00000250
        /*0090*/ 	.word	0x000000ff
        /*0094*/ 	.word	0x00000000
        /*0098*/ 	.short	0x0100
        /*009a*/ 	.byte	0x08
	.zero		1


	//   ....[1]....
        /*009c*/ 	.word	0x00000260
        /*00a0*/ 	.word	0x000000ff
        /*00a4*/ 	.word	0x00000058
        /*00a8*/ 	.short	0x0100
        /*00aa*/ 	.byte	0x08
	.zero		1


	//   ....[2]....
        /*00ac*/ 	.word	0x00000270
        /*00b0*/ 	.word	0x000000ff
        /*00b4*/ 	.word	0x00000008
        /*00b8*/ 	.short	0x0100
        /*00ba*/ 	.byte	0x08
	.zero		1


	//   ....[3]....
        /*00bc*/ 	.word	0x00000280
        /*00c0*/ 	.word	0x000000ff
        /*00c4*/ 	.word	0x00000060
        /*00c8*/ 	.short	0x0100
        /*00ca*/ 	.byte	0x08
	.zero		1


	//   ....[4]....
        /*00cc*/ 	.word	0x00000290
        /*00d0*/ 	.word	0x000000ff
        /*00d4*/ 	.word	0x00000010
        /*00d8*/ 	.short	0x0100
        /*00da*/ 	.byte	0x08
	.zero		1


	//   ....[5]....
        /*00dc*/ 	.word	0x000002a0
        /*00e0*/ 	.word	0x000000ff
        /*00e4*/ 	.word	0x00000068
        /*00e8*/ 	.short	0x0100
        /*00ea*/ 	.byte	0x08
	.zero		1


	//   ....[6]....
        /*00ec*/ 	.word	0x000002b0
        /*00f0*/ 	.word	0x000000ff
        /*00f4*/ 	.word	0x00000018
        /*00f8*/ 	.short	0x0100
        /*00fa*/ 	.byte	0x08
	.zero		1


	//   ....[7]....
        /*00fc*/ 	.word	0x000002c0
        /*0100*/ 	.word	0x000000ff
        /*0104*/ 	.word	0x00000070
        /*0108*/ 	.short	0x0100
        /*010a*/ 	.byte	0x08
	.zero		1


	//   ....[8]....
        /*010c*/ 	.word	0x000002d0
        /*0110*/ 	.word	0x000000ff
        /*0114*/ 	.word	0x00000020
        /*0118*/ 	.short	0x0100
        /*011a*/ 	.byte	0x08
	.zero		1


	//   ....[9]....
        /*011c*/ 	.word	0x000002e0
        /*0120*/ 	.word	0x000000ff
        /*0124*/ 	.word	0x00000078
        /*0128*/ 	.short	0x0100
        /*012a*/ 	.byte	0x08
	.zero		1


	//   ....[10]....
        /*012c*/ 	.word	0x000002f0
        /*0130*/ 	.word	0x000000ff
        /*0134*/ 	.word	0x00000028
        /*0138*/ 	.short	0x0100
        /*013a*/ 	.byte	0x08
	.zero		1


	//   ....[11]....
        /*013c*/ 	.word	0x00000300
        /*0140*/ 	.word	0x000000ff
        /*0144*/ 	.word	0x00000080
        /*0148*/ 	.short	0x0100
        /*014a*/ 	.byte	0x08
	.zero		1


	//   ....[12]....
        /*014c*/ 	.word	0x00000310
        /*0150*/ 	.word	0x000000ff
        /*0154*/ 	.word	0x00000030
        /*0158*/ 	.short	0x0100
        /*015a*/ 	.byte	0x08
	.zero		1


	//   ....[13]....
        /*015c*/ 	.word	0x00000320
        /*0160*/ 	.word	0x000000ff
        /*0164*/ 	.word	0x00000088
        /*0168*/ 	.short	0x0100
        /*016a*/ 	.byte	0x08
	.zero		1


	//   ....[14]....
        /*016c*/ 	.word	0x00000330
        /*0170*/ 	.word	0x000000ff
        /*0174*/ 	.word	0x00000038
        /*0178*/ 	.short	0x0100
        /*017a*/ 	.byte	0x08
	.zero		1


	//   ....[15]....
        /*017c*/ 	.word	0x00000340
        /*0180*/ 	.word	0x000000ff
        /*0184*/ 	.word	0x00000090
        /*0188*/ 	.short	0x0100
        /*018a*/ 	.byte	0x08
	.zero		1


	//   ....[16]....
        /*018c*/ 	.word	0x00000350
        /*0190*/ 	.word	0x000000ff
        /*0194*/ 	.word	0x00000040
        /*0198*/ 	.short	0x0100
        /*019a*/ 	.byte	0x08
	.zero		1


	//   ....[17]....
        /*019c*/ 	.word	0x00000360
        /*01a0*/ 	.word	0x000000ff
        /*01a4*/ 	.word	0x00000098
        /*01a8*/ 	.short	0x0100
        /*01aa*/ 	.byte	0x08
	.zero		1


	//   ....[18]....
        /*01ac*/ 	.word	0x00000370
        /*01b0*/ 	.word	0x000000ff
        /*01b4*/ 	.word	0x00000048
        /*01b8*/ 	.short	0x0100
        /*01ba*/ 	.byte	0x08
	.zero		1


	//   ....[19]....
        /*01bc*/ 	.word	0x00000380
        /*01c0*/ 	.word	0x000000ff
        /*01c4*/ 	.word	0x000000a0
        /*01c8*/ 	.short	0x0100
        /*01ca*/ 	.byte	0x08
	.zero		1


	//   ....[20]....
        /*01cc*/ 	.word	0x00000390
        /*01d0*/ 	.word	0x000000ff
        /*01d4*/ 	.word	0x00000050
        /*01d8*/ 	.short	0x0100
        /*01da*/ 	.byte	0x08
	.zero		1


	//   ....[21]....
        /*01dc*/ 	.word	0x000003a0
        /*01e0*/ 	.word	0x000000ff
        /*01e4*/ 	.word	0x000000a8
        /*01e8*/ 	.short	0x0100
        /*01ea*/ 	.byte	0x08
	.zero		1


	//   ....[22]....
        /*01ec*/ 	.word	0x00000820
        /*01f0*/ 	.word	0x000000ff
        /*01f4*/ 	.word	0x000000c0
        /*01f8*/ 	.short	0x0100
        /*01fa*/ 	.byte	0x06
	.zero		1


	//   ....[23]....
        /*01fc*/ 	.word	0x000008b0
        /*0200*/ 	.word	0x000000ff
        /*0204*/ 	.word	0x000000c8
        /*0208*/ 	.short	0x0100
        /*020a*/ 	.byte	0x06
	.zero		1


	//   ....[24]....
        /*020c*/ 	.word	0x00001800
        /*0210*/ 	.word	0x00000003
        /*0214*/ 	.word	0x00000000
        /*0218*/ 	.short	0x010a
        /*021a*/ 	.byte	0x3f
	.zero		1


	//   ....[25]....
        /*021c*/ 	.word	0x00001860
        /*0220*/ 	.word	0x00000003
        /*0224*/ 	.word	0x00000000
        /*0228*/ 	.short	0x010a
        /*022a*/ 	.byte	0x3f
	.zero		1


	//   ....[26]....
        /*022c*/ 	.word	0x00001bc0
        /*0230*/ 	.word	0x00000005
        /*0234*/ 	.word	0x00000000
        /*0238*/ 	.short	0x010a
        /*023a*/ 	.byte	0x3f
	.zero		1


	//   ....[27]....
        /*023c*/ 	.word	0x00001c00
        /*0240*/ 	.word	0x00000005
        /*0244*/ 	.word	0x00000000
        /*0248*/ 	.short	0x010a
        /*024a*/ 	.byte	0x3f
	.zero		1


	//   ....[28]....
        /*024c*/ 	.word	0x00001e40
        /*0250*/ 	.word	0x00000004
        /*0254*/ 	.word	0x00000000
        /*0258*/ 	.short	0x0101
        /*025a*/ 	.byte	0x3f
	.zero		1


	//   ....[29]....
        /*025c*/ 	.word	0x00002030
        /*0260*/ 	.word	0x00000000
        /*0264*/ 	.word	0x00000000
        /*0268*/ 	.short	0x0101
        /*026a*/ 	.byte	0x3f
	.zero		1


	//   ....[30]....
        /*026c*/ 	.word	0x00006580
        /*0270*/ 	.word	0x00000016
        /*0274*/ 	.word	0x00000058
        /*0278*/ 	.short	0x010a
        /*027a*/ 	.byte	0x3f
	.zero		1


	//   ....[31]....
        /*027c*/ 	.word	0x00006910
        /*0280*/ 	.word	0x00000006
        /*0284*/ 	.word	0x000000c8
        /*0288*/ 	.short	0x0101
        /*028a*/ 	.byte	0x3f
	.zero		1


	//   ....[32]....
        /*028c*/ 	.word	0x00007040
        /*0290*/ 	.word	0x00000007
        /*0294*/ 	.word	0x00000000
        /*0298*/ 	.short	0x010a
        /*029a*/ 	.byte	0x3f
	.zero		1


	//   ....[33]....
        /*029c*/ 	.word	0x000070c0
        /*02a0*/ 	.word	0x00000008
        /*02a4*/ 	.word	0x00000000
        /*02a8*/ 	.short	0x010a
        /*02aa*/ 	.byte	0x3f
	.zero		1


	//   ....[34]....
        /*02ac*/ 	.word	0x00007150
        /*02b0*/ 	.word	0x00000009
        /*02b4*/ 	.word	0x00000000
        /*02b8*/ 	.short	0x010a
        /*02ba*/ 	.byte	0x3f
	.zero		1


	//   ....[35]....
        /*02bc*/ 	.word	0x000071e0
        /*02c0*/ 	.word	0x00000008
        /*02c4*/ 	.word	0x00000000
        /*02c8*/ 	.short	0x010a
        /*02ca*/ 	.byte	0x3f
	.zero		1


	//   ....[36]....
        /*02cc*/ 	.word	0x00007270
        /*02d0*/ 	.word	0x00000009
        /*02d4*/ 	.word	0x00000000
        /*02d8*/ 	.short	0x010a
        /*02da*/ 	.byte	0x3f
	.zero		1


	//   ....[37]....
        /*02dc*/ 	.word	0x00007300
        /*02e0*/ 	.word	0x00000008
        /*02e4*/ 	.word	0x00000000
        /*02e8*/ 	.short	0x010a
        /*02ea*/ 	.byte	0x3f
	.zero		1


	//   ....[38]....
        /*02ec*/ 	.word	0x00007390
        /*02f0*/ 	.word	0x00000009
        /*02f4*/ 	.word	0x00000000
        /*02f8*/ 	.short	0x010a
        /*02fa*/ 	.byte	0x3f
	.zero		1


	//   ....[39]....
        /*02fc*/ 	.word	0x00007420
        /*0300*/ 	.word	0x00000008
        /*0304*/ 	.word	0x00000000
        /*0308*/ 	.short	0x010a
        /*030a*/ 	.byte	0x3f
	.zero		1


	//   ....[40]....
        /*030c*/ 	.word	0x000074b0
        /*0310*/ 	.word	0x00000009
        /*0314*/ 	.word	0x00000000
        /*0318*/ 	.short	0x010a
        /*031a*/ 	.byte	0x3f
	.zero		1


	//   ....[41]....
        /*031c*/ 	.word	0x00007540
        /*0320*/ 	.word	0x00000006
        /*0324*/ 	.word	0x00000000
        /*0328*/ 	.short	0x010a
        /*032a*/ 	.byte	0x3f
	.zero		1


	//   ....[42]....
        /*032c*/ 	.word	0x000075d0
        /*0330*/ 	.word	0x00000003
        /*0334*/ 	.word	0x00000000
        /*0338*/ 	.short	0x010a
        /*033a*/ 	.byte	0x3f
	.zero		1


	//   ....[43]....
        /*033c*/ 	.word	0x00007630
        /*0340*/ 	.word	0x00000003
        /*0344*/ 	.word	0x00000000
        /*0348*/ 	.short	0x010a
        /*034a*/ 	.byte	0x3f
	.zero		1


	//   ....[44]....
        /*034c*/ 	.word	0x00007680
        /*0350*/ 	.word	0x00000005
        /*0354*/ 	.word	0x00000000
        /*0358*/ 	.short	0x010a
        /*035a*/ 	.byte	0x3f
	.zero		1


	//   ....[45]....
        /*035c*/ 	.word	0x00007750
        /*0360*/ 	.word	0x00000016
        /*0364*/ 	.word	0x00000058
        /*0368*/ 	.short	0x010a
        /*036a*/ 	.byte	0x3f
	.zero		1


	//   ....[46]....
        /*036c*/ 	.word	0x00007820
        /*0370*/ 	.word	0x00000007
        /*0374*/ 	.word	0x00000000
        /*0378*/ 	.short	0x010a
        /*037a*/ 	.byte	0x3f
	.zero		1


	//   ....[47]....
        /*037c*/ 	.word	0x00007870
        /*0380*/ 	.word	0x00000008
        /*0384*/ 	.word	0x00000000
        /*0388*/ 	.short	0x010a
        /*038a*/ 	.byte	0x3f
	.zero		1


	//   ....[48]....
        /*038c*/ 	.word	0x000078c0
        /*0390*/ 	.word	0x00000009
        /*0394*/ 	.word	0x00000000
        /*0398*/ 	.short	0x010a
        /*039a*/ 	.byte	0x3f
	.zero		1


	//   ....[49]....
        /*039c*/ 	.word	0x00007910
        /*03a0*/ 	.word	0x00000008
        /*03a4*/ 	.word	0x00000000
        /*03a8*/ 	.short	0x010a
        /*03aa*/ 	.byte	0x3f
	.zero		1


	//   ....[50]....
        /*03ac*/ 	.word	0x00007960
        /*03b0*/ 	.word	0x00000009
        /*03b4*/ 	.word	0x00000000
        /*03b8*/ 	.short	0x010a
        /*03ba*/ 	.byte	0x3f
	.zero		1


	//   ....[51]....
        /*03bc*/ 	.word	0x000079b0
        /*03c0*/ 	.word	0x00000008
        /*03c4*/ 	.word	0x00000000
        /*03c8*/ 	.short	0x010a
        /*03ca*/ 	.byte	0x3f
	.zero		1


	//   ....[52]....
        /*03cc*/ 	.word	0x00007a00
        /*03d0*/ 	.word	0x00000009
        /*03d4*/ 	.word	0x00000000
        /*03d8*/ 	.short	0x010a
        /*03da*/ 	.byte	0x3f
	.zero		1


	//   ....[53]....
        /*03dc*/ 	.word	0x00007a50
        /*03e0*/ 	.word	0x00000008
        /*03e4*/ 	.word	0x00000000
        /*03e8*/ 	.short	0x010a
        /*03ea*/ 	.byte	0x3f
	.zero		1


	//   ....[54]....
        /*03ec*/ 	.word	0x00007aa0
        /*03f0*/ 	.word	0x00000009
        /*03f4*/ 	.word	0x00000000
        /*03f8*/ 	.short	0x010a
        /*03fa*/ 	.byte	0x3f
	.zero		1


	//   ....[55]....
        /*03fc*/ 	.word	0x00007af0
        /*0400*/ 	.word	0x00000006
        /*0404*/ 	.word	0x00000000
        /*0408*/ 	.short	0x010a
        /*040a*/ 	.byte	0x3f
	.zero		1


	//----- nvinfo : EIATTR_NUM_MBARRIERS
	.align		4
.L_35:
        /*040c*/ 	.byte	0x03, 0x38
        /*040e*/ 	.short	0x0018


	//----- nvinfo : EIATTR_EXIT_INSTR_OFFSETS
	.align		4
        /*0410*/ 	.byte	0x04, 0x1c
        /*0412*/ 	.short	(.L_37 - .L_36)


	//   ....[0]....
.L_36:
        /*0414*/ 	.word	0x00000ae0


	//   ....[1]....
        /*0418*/ 	.word	0x00001300


	//   ....[2]....
        /*041c*/ 	.word	0x00005c10


	//   ....[3]....
        /*0420*/ 	.word	0x00006170


	//   ....[4]....
        /*0424*/ 	.word	0x00007620


	//----- nvinfo : EIATTR_MAX_THREADS
	.align		4
.L_37:
        /*0428*/ 	.byte	0x04, 0x05
        /*042a*/ 	.short	(.L_39 - .L_38)
.L_38:
        /*042c*/ 	.word	0x00000180
        /*0430*/ 	.word	0x00000001
        /*0434*/ 	.word	0x00000001


	//----- nvinfo : EIATTR_CRS_STACK_SIZE
	.align		4
.L_39:
        /*0438*/ 	.byte	0x04, 0x1e
        /*043a*/ 	.short	(.L_41 - .L_40)
.L_40:
        /*043c*/ 	.word	0x00000000


	//----- nvinfo : EIATTR_CBANK_PARAM_SIZE
	.align		4
.L_41:
        /*0440*/ 	.byte	0x03, 0x19
        /*0442*/ 	.short	0x0470


	//----- nvinfo : EIATTR_PARAM_CBANK
	.align		4
        /*0444*/ 	.byte	0x04, 0x0a
        /*0446*/ 	.short	(.L_43 - .L_42)
	.align		4
.L_42:
        /*0448*/ 	.word	index@(.nv.constant0._ZN7cutlass13device_kernelINS_4gemm6kernel13GemmUniversalIN4cute5tupleIJiiiiEEENS1_10collective13CollectiveMmaINS1_34MainloopSm90TmaGmmaWarpSpecializedILi11ENS5_IJNS4_1CILi2EEENSA_ILi4EEENSA_ILi1EEEEEENS1_35KernelTmaWarpSpecializedCooperativeEEENS5_IJNSA_ILi256EEENSA_ILi64EEESI_EEEaNS5_IJlSD_lEEEaSK_NS4_8TiledMMAINS4_8MMA_AtomIJNS4_4SM904GMMA26MMA_64x64x32_S32S8S8_SS_TNEEEENS4_6LayoutINS5_IJSB_SD_SD_EEENS5_IJSD_NSA_ILi0EEEST_EEEEENS5_IJNS4_10UnderscoreESW_SW_EEEEENS4_23SM90_TMA_LOAD_MULTICASTENS4_14ComposedLayoutINS4_7SwizzleILi2ELi4ELi3EEENS4_18smem_ptr_flag_bitsILi8EEENSR_INS5_IJNSA_ILi8EEESI_EEENS5_IJSI_SD_EEEEEEEvNS4_8identityESZ_S19_vS1A_EENS_8epilogue10collective6detail29Sm90TmaWarpSpecializedAdapterINS1D_15DefaultEpilogueIaSK_SK_NS1C_6thread17LinearCombinationIaLi1EiiLNS1H_9ScaleType4KindE0ELNS_15FloatRoundStyleE2EaEENS1_15EpilogueDefaultEEEEEvvEEEEvNT_6ParamsE)
        /*044c*/ 	.short	0x0210
        /*044e*/ 	.short	0x0470


	//----- nvinfo : EIATTR_SW_WAR
	.align		4
.L_43:
        /*0450*/ 	.byte	0x04, 0x36
        /*0452*/ 	.short	(.L_45 - .L_44)
.L_44:
        /*0454*/ 	.word	0x00000008
.L_45:


//--------------------- .nv.callgraph             --------------------------
	.section	.nv.callgraph,"",@"SHT_CUDA_CALLGRAPH"
	.align	4
	.sectionentsize	8
	.align		4
        /*0000*/ 	.word	0x00000000
	.align		4
        /*0004*/ 	.word	0xffffffff
	.align		4
        /*0008*/ 	.word	index@(_ZN7cutlass13device_kernelINS_4gemm6kernel13GemmUniversalIN4cute5tupleIJiiiiEEENS1_10collective13CollectiveMmaINS1_34MainloopSm90TmaGmmaWarpSpecializedILi11ENS5_IJNS4_1CILi2EEENSA_ILi4EEENSA_ILi1EEEEEENS1_35KernelTmaWarpSpecializedCooperativeEEENS5_IJNSA_ILi256EEENSA_ILi64EEESI_EEEaNS5_IJlSD_lEEEaSK_NS4_8TiledMMAINS4_8MMA_AtomIJNS4_4SM904GMMA26MMA_64x64x32_S32S8S8_SS_TNEEEENS4_6LayoutINS5_IJSB_SD_SD_EEENS5_IJSD_NSA_ILi0EEEST_EEEEENS5_IJNS4_10UnderscoreESW_SW_EEEEENS4_23SM90_TMA_LOAD_MULTICASTENS4_14ComposedLayoutINS4_7SwizzleILi2ELi4ELi3EEENS4_18smem_ptr_flag_bitsILi8EEENSR_INS5_IJNSA_ILi8EEESI_EEENS5_IJSI_SD_EEEEEEEvNS4_8identityESZ_S19_vS1A_EENS_8epilogue10collective6detail29Sm90TmaWarpSpecializedAdapterINS1D_15DefaultEpilogueIaSK_SK_NS1C_6thread17LinearCombinationIaLi1EiiLNS1H_9ScaleType4KindE0ELNS_15FloatRoundStyleE2EaEENS1_15EpilogueDefaultEEEEEvvEEEEvNT_6ParamsE)
	.align		4
        /*000c*/ 	.word	index@(__assertfail)
	.align		4
        /*0010*/ 	.word	0x00000000
	.align		4
        /*0014*/ 	.word	0xfffffffe
	.align		4
        /*0018*/ 	.word	0x00000000
	.align		4
        /*001c*/ 	.word	0xfffffffd
	.align		4
        /*0020*/ 	.word	0x00000000
	.align		4
        /*0024*/ 	.word	0xfffffffc


//--------------------- .nv.constant4             --------------------------
	.section	.nv.constant4,"a",@progbits
	.align	8
	.align		8
.nv.constant4:
        /*0000*/ 	.dword	__assertfail
	.align		8
        /*0008*/ 	.dword	__unnamed_1
	.align		8
        /*0010*/ 	.dword	_ZN40_INTERNAL_071a9f1d_4_k_cu_1e793b8b_218124cuda3std3__45__cpo5beginE
	.align		8
        /*0018*/ 	.dword	_ZN40_INTERNAL_071a9f1d_4_k_cu_1e793b8b_218124cuda3std3__45__cpo3endE
	.align		8
        /*0020*/ 	.dword	_ZN40_INTERNAL_071a9f1d_4_k_cu_1e793b8b_218124cuda3std3__45__cpo6cbeginE
	.align		8
        /*0028*/ 	.dword	_ZN40_INTERNAL_071a9f1d_4_k_cu_1e793b8b_218124cuda3std3__45__cpo4cendE
	.align		8
        /*0030*/ 	.dword	_ZN40_INTERNAL_071a9f1d_4_k_cu_1e793b8b_218124cuda3std3__442_GLOBAL__N__071a9f1d_4_k_cu_1e793b8b_218126ignoreE
	.align		8
        /*0038*/ 	.dword	_ZN40_INTERNAL_071a9f1d_4_k_cu_1e793b8b_218124cuda3std3__419piecewise_constructE
	.align		8
        /*0040*/ 	.dword	_ZN40_INTERNAL_071a9f1d_4_k_cu_1e793b8b_218124cuda3std3__48in_placeE
	.align		8
        /*0048*/ 	.dword	_ZN40_INTERNAL_071a9f1d_4_k_cu_1e793b8b_218124cuda3std6ranges3__45__cpo4swapE
	.align		8
        /*0050*/ 	.dword	_ZN40_INTERNAL_071a9f1d_4_k_cu_1e793b8b_218124cuda3std6ranges3__45__cpo9iter_moveE
	.align		8
        /*0058*/ 	.dword	_ZN40_INTERNAL_071a9f1d_4_k_cu_1e793b8b_218124cute7productE
	.align		8
        /*0060*/ 	.dword	_ZN40_INTERNAL_071a9f1d_4_k_cu_1e793b8b_218124cute1_E
	.align		8
        /*0068*/ 	.dword	$str$22
	.align		8
        /*0070*/ 	.dword	$str$23


//--------------------- .text._ZN7cutlass13device_kernelINS_4gemm6kernel13GemmUniversalIN4cute5tupleIJiiiiEEENS1_10collective13CollectiveMmaINS1_34MainloopSm90TmaGmmaWarpSpecializedILi11ENS5_IJNS4_1CILi2EEENSA_ILi4EEENSA_ILi1EEEEEENS1_35KernelTmaWarpSpecializedCooperativeEEENS5_IJNSA_ILi256EEENSA_ILi64EEESI_EEEaNS5_IJlSD_lEEEaSK_NS4_8TiledMMAINS4_8MMA_AtomIJNS4_4SM904GMMA26MMA_64x64x32_S32S8S8_SS_TNEEEENS4_6LayoutINS5_IJSB_SD_SD_EEENS5_IJSD_NSA_ILi0EEEST_EEEEENS5_IJNS4_10UnderscoreESW_SW_EEEEENS4_23SM90_TMA_LOAD_MULTICASTENS4_14ComposedLayoutINS4_7SwizzleILi2ELi4ELi3EEENS4_18smem_ptr_flag_bitsILi8EEENSR_INS5_IJNSA_ILi8EEESI_EEENS5_IJSI_SD_EEEEEEEvNS4_8identityESZ_S19_vS1A_EENS_8epilogue10collective6detail29Sm90TmaWarpSpecializedAdapterINS1D_15DefaultEpilogueIaSK_SK_NS1C_6thread17LinearCombinationIaLi1EiiLNS1H_9ScaleType4KindE0ELNS_15FloatRoundStyleE2EaEENS1_15EpilogueDefaultEEEEEvvEEEEvNT_6ParamsE --------------------------
	.section	.text._ZN7cutlass13device_kernelINS_4gemm6kernel13GemmUniversalIN4cute5tupleIJiiiiEEENS1_10collective13CollectiveMmaINS1_34MainloopSm90TmaGmmaWarpSpecializedILi11ENS5_IJNS4_1CILi2EEENSA_ILi4EEENSA_ILi1EEEEEENS1_35KernelTmaWarpSpecializedCooperativeEEENS5_IJNSA_ILi256EEENSA_ILi64EEESI_EEEaNS5_IJlSD_lEEEaSK_NS4_8TiledMMAINS4_8MMA_AtomIJNS4_4SM904GMMA26MMA_64x64x32_S32S8S8_SS_TNEEEENS4_6LayoutINS5_IJSB_SD_SD_EEENS5_IJSD_NSA_ILi0EEEST_EEEEENS5_IJNS4_10UnderscoreESW_SW_EEEEENS4_23SM90_TMA_LOAD_MULTICASTENS4_14ComposedLayoutINS4_7SwizzleILi2ELi4ELi3EEENS4_18smem_ptr_flag_bitsILi8EEENSR_INS5_IJNSA_ILi8EEESI_EEENS5_IJSI_SD_EEEEEEEvNS4_8identityESZ_S19_vS1A_EENS_8epilogue10collective6detail29Sm90TmaWarpSpecializedAdapterINS1D_15DefaultEpilogueIaSK_SK_NS1C_6thread17LinearCombinationIaLi1EiiLNS1H_9ScaleType4KindE0ELNS_15FloatRoundStyleE2EaEENS1_15EpilogueDefaultEEEEEvvEEEEvNT_6ParamsE,"ax",@progbits
	.align	128
.text._ZN7cutlass13device_kernelINS_4gemm6kernel13GemmUniversalIN4cute5tupleIJiiiiEEENS1_10collective13CollectiveMmaINS1_34MainloopSm90TmaGmmaWarpSpecializedILi11ENS5_IJNS4_1CILi2EEENSA_ILi4EEENSA_ILi1EEEEEENS1_35KernelTmaWarpSpecializedCooperativeEEENS5_IJNSA_ILi256EEENSA_ILi64EEESI_EEEaNS5_IJlSD_lEEEaSK_NS4_8TiledMMAINS4_8MMA_AtomIJNS4_4SM904GMMA26MMA_64x64x32_S32S8S8_SS_TNEEEENS4_6LayoutINS5_IJSB_SD_SD_EEENS5_IJSD_NSA_ILi0EEEST_EEEEENS5_IJNS4_10UnderscoreESW_SW_EEEEENS4_23SM90_TMA_LOAD_MULTICASTENS4_14ComposedLayoutINS4_7SwizzleILi2ELi4ELi3EEENS4_18smem_ptr_flag_bitsILi8EEENSR_INS5_IJNSA_ILi8EEESI_EEENS5_IJSI_SD_EEEEEEEvNS4_8identityESZ_S19_vS1A_EENS_8epilogue10collective6detail29Sm90TmaWarpSpecializedAdapterINS1D_15DefaultEpilogueIaSK_SK_NS1C_6thread17LinearCombinationIaLi1EiiLNS1H_9ScaleType4KindE0ELNS_15FloatRoundStyleE2EaEENS1_15EpilogueDefaultEEEEEvvEEEEvNT_6ParamsE:
        .type           _ZN7cutlass13device_kernelINS_4gemm6kernel13GemmUniversalIN4cute5tupleIJiiiiEEENS1_10collective13CollectiveMmaINS1_34MainloopSm90TmaGmmaWarpSpecializedILi11ENS5_IJNS4_1CILi2EEENSA_ILi4EEENSA_ILi1EEEEEENS1_35KernelTmaWarpSpecializedCooperativeEEENS5_IJNSA_ILi256EEENSA_ILi64EEESI_EEEaNS5_IJlSD_lEEEaSK_NS4_8TiledMMAINS4_8MMA_AtomIJNS4_4SM904GMMA26MMA_64x64x32_S32S8S8_SS_TNEEEENS4_6LayoutINS5_IJSB_SD_SD_EEENS5_IJSD_NSA_ILi0EEEST_EEEEENS5_IJNS4_10UnderscoreESW_SW_EEEEENS4_23SM90_TMA_LOAD_MULTICASTENS4_14ComposedLayoutINS4_7SwizzleILi2ELi4ELi3EEENS4_18smem_ptr_flag_bitsILi8EEENSR_INS5_IJNSA_ILi8EEESI_EEENS5_IJSI_SD_EEEEEEEvNS4_8identityESZ_S19_vS1A_EENS_8epilogue10collective6detail29Sm90TmaWarpSpecializedAdapterINS1D_15DefaultEpilogueIaSK_SK_NS1C_6thread17LinearCombinationIaLi1EiiLNS1H_9ScaleType4KindE0ELNS_15FloatRoundStyleE2EaEENS1_15EpilogueDefaultEEEEEvvEEEEvNT_6ParamsE,@function
        .size           _ZN7cutlass13device_kernelINS_4gemm6kernel13GemmUniversalIN4cute5tupleIJiiiiEEENS1_10collective13CollectiveMmaINS1_34MainloopSm90TmaGmmaWarpSpecializedILi11ENS5_IJNS4_1CILi2EEENSA_ILi4EEENSA_ILi1EEEEEENS1_35KernelTmaWarpSpecializedCooperativeEEENS5_IJNSA_ILi256EEENSA_ILi64EEESI_EEEaNS5_IJlSD_lEEEaSK_NS4_8TiledMMAINS4_8MMA_AtomIJNS4_4SM904GMMA26MMA_64x64x32_S32S8S8_SS_TNEEEENS4_6LayoutINS5_IJSB_SD_SD_EEENS5_IJSD_NSA_ILi0EEEST_EEEEENS5_IJNS4_10UnderscoreESW_SW_EEEEENS4_23SM90_TMA_LOAD_MULTICASTENS4_14ComposedLayoutINS4_7SwizzleILi2ELi4ELi3EEENS4_18smem_ptr_flag_bitsILi8EEENSR_INS5_IJNSA_ILi8EEESI_EEENS5_IJSI_SD_EEEEEEEvNS4_8identityESZ_S19_vS1A_EENS_8epilogue10collective6detail29Sm90TmaWarpSpecializedAdapterINS1D_15DefaultEpilogueIaSK_SK_NS1C_6thread17LinearCombinationIaLi1EiiLNS1H_9ScaleType4KindE0ELNS_15FloatRoundStyleE2EaEENS1_15EpilogueDefaultEEEEEvvEEEEvNT_6ParamsE,(.L_x_216 - _ZN7cutlass13device_kernelINS_4gemm6kernel13GemmUniversalIN4cute5tupleIJiiiiEEENS1_10collective13CollectiveMmaINS1_34MainloopSm90TmaGmmaWarpSpecializedILi11ENS5_IJNS4_1CILi2EEENSA_ILi4EEENSA_ILi1EEEEEENS1_35KernelTmaWarpSpecializedCooperativeEEENS5_IJNSA_ILi256EEENSA_ILi64EEESI_EEEaNS5_IJlSD_lEEEaSK_NS4_8TiledMMAINS4_8MMA_AtomIJNS4_4SM904GMMA26MMA_64x64x32_S32S8S8_SS_TNEEEENS4_6LayoutINS5_IJSB_SD_SD_EEENS5_IJSD_NSA_ILi0EEEST_EEEEENS5_IJNS4_10UnderscoreESW_SW_EEEEENS4_23SM90_TMA_LOAD_MULTICASTENS4_14ComposedLayoutINS4_7SwizzleILi2ELi4ELi3EEENS4_18smem_ptr_flag_bitsILi8EEENSR_INS5_IJNSA_ILi8EEESI_EEENS5_IJSI_SD_EEEEEEEvNS4_8identityESZ_S19_vS1A_EENS_8epilogue10collective6detail29Sm90TmaWarpSpecializedAdapterINS1D_15DefaultEpilogueIaSK_SK_NS1C_6thread17LinearCombinationIaLi1EiiLNS1H_9ScaleType4KindE0ELNS_15FloatRoundStyleE2EaEENS1_15EpilogueDefaultEEEEEvvEEEEvNT_6ParamsE)
        .other          _ZN7cutlass13device_kernelINS_4gemm6kernel13GemmUniversalIN4cute5tupleIJiiiiEEENS1_10collective13CollectiveMmaINS1_34MainloopSm90TmaGmmaWarpSpecializedILi11ENS5_IJNS4_1CILi2EEENSA_ILi4EEENSA_ILi1EEEEEENS1_35KernelTmaWarpSpecializedCooperativeEEENS5_IJNSA_ILi256EEENSA_ILi64EEESI_EEEaNS5_IJlSD_lEEEaSK_NS4_8TiledMMAINS4_8MMA_AtomIJNS4_4SM904GMMA26MMA_64x64x32_S32S8S8_SS_TNEEEENS4_6LayoutINS5_IJSB_SD_SD_EEENS5_IJSD_NSA_ILi0EEEST_EEEEENS5_IJNS4_10UnderscoreESW_SW_EEEEENS4_23SM90_TMA_LOAD_MULTICASTENS4_14ComposedLayoutINS4_7SwizzleILi2ELi4ELi3EEENS4_18smem_ptr_flag_bitsILi8EEENSR_INS5_IJNSA_ILi8EEESI_EEENS5_IJSI_SD_EEEEEEEvNS4_8identityESZ_S19_vS1A_EENS_8epilogue10collective6detail29Sm90TmaWarpSpecializedAdapterINS1D_15DefaultEpilogueIaSK_SK_NS1C_6thread17LinearCombinationIaLi1EiiLNS1H_9ScaleType4KindE0ELNS_15FloatRoundStyleE2EaEENS1_15EpilogueDefaultEEEEEvvEEEEvNT_6ParamsE,@"STO_CUDA_ENTRY STV_DEFAULT"
_ZN7cutlass13device_kernelINS_4gemm6kernel13GemmUniversalIN4cute5tupleIJiiiiEEENS1_10collective13CollectiveMmaINS1_34MainloopSm90TmaGmmaWarpSpecializedILi11ENS5_IJNS4_1CILi2EEENSA_ILi4EEENSA_ILi1EEEEEENS1_35KernelTmaWarpSpecializedCooperativeEEENS5_IJNSA_ILi256EEENSA_ILi64EEESI_EEEaNS5_IJlSD_lEEEaSK_NS4_8TiledMMAINS4_8MMA_AtomIJNS4_4SM904GMMA26MMA_64x64x32_S32S8S8_SS_TNEEEENS4_6LayoutINS5_IJSB_SD_SD_EEENS5_IJSD_NSA_ILi0EEEST_EEEEENS5_IJNS4_10UnderscoreESW_SW_EEEEENS4_23SM90_TMA_LOAD_MULTICASTENS4_14ComposedLayoutINS4_7SwizzleILi2ELi4ELi3EEENS4_18smem_ptr_flag_bitsILi8EEENSR_INS5_IJNSA_ILi8EEESI_EEENS5_IJSI_SD_EEEEEEEvNS4_8identityESZ_S19_vS1A_EENS_8epilogue10collective6detail29Sm90TmaWarpSpecializedAdapterINS1D_15DefaultEpilogueIaSK_SK_NS1C_6thread17LinearCombinationIaLi1EiiLNS1H_9ScaleType4KindE0ELNS_15FloatRoundStyleE2EaEENS1_15EpilogueDefaultEEEEEvvEEEEvNT_6ParamsE:
[----:B------:R-:W0:Y:S01]  /*0000*/  LDC R1, c[0x0][0x28] ;  /* 0x00000a00ff017b82 */ /* 0x000e220000000800 */
[----:B------:R-:W1:Y:S01]  /*0010*/  S2R R94, SR_TID.X ;  /* 0x00000000005e7919 */ /* 0x000e620000002100 */
[----:B------:R-:W-:Y:S01]  /*0020*/  ELECT P0, URZ, PT ;  /* 0x00000000003f782f */ /* 0x000fe20003800000 */
[----:B------:R-:W-:Y:S01]  /*0030*/  BSSY B0, `(.L_x_0) ;  /* 0x000000f000007945 */ /* 0x000fe20003800000 */
[--C-:B-1----:R-:W-:Y:S02]  /*0040*/  SHF.R.U32.HI R0, RZ, 0x5, R94.reuse ;  /* 0x00000005ff007819 */ /* 0x102fe4000001165e */
[----:B------:R-:W-:-:S03]  /*0050*/  SHF.R.U32.HI R8, RZ, 0x7, R94 ;  /* 0x00000007ff087819 */ /* 0x000fc6000001165e */
[----:B------:R-:W1:Y:S04]  /*0060*/  SHFL.IDX PT, R3, R0, RZ, 0x1f ;  /* 0x00001fff00037589 */ /* 0x000e6800000e0000 */
[----:B------:R2:W3:Y:S01]  /*0070*/  SHFL.IDX PT, R2, R8, RZ, 0x1f ;  /* 0x00001fff08027589 */ /* 0x0004e200000e0000 */
[----:B-1----:R-:W-:-:S13]  /*0080*/  ISETP.NE.OR P0, PT, R3, RZ, !P0 ;  /* 0x000000ff0300720c */ /* 0x002fda0004705670 */
[----:B0-23--:R-:W-:Y:S05]  /*0090*/  @P0 BRA `(.L_x_1) ;  /* 0x0000000000200947 */ /* 0x00dfea0003800000 */
[----:B------:R-:W-:Y:S02]  /*00a0*/  ULDC.64 UR4, c[0x0][0x198] ;  /* 0x0000660000047ab9 */ /* 0x000fe40000000a00 */
[----:B------:R-:W-:Y:S02]  /*00b0*/  UIADD3 UR6, UP0, UR4, 0xf0, URZ ;  /* 0x000000f004067890 */ /* 0x000fe4000ff1e03f */
[----:B------:R-:W-:Y:S02]  /*00c0*/  UIADD3 UR4, UP1, UR4, 0x1f0, URZ ;  /* 0x000001f004047890 */ /* 0x000fe4000ff3e03f */
[----:B------:R-:W-:Y:S02]  /*00d0*/  UIADD3.X UR7, URZ, UR5, URZ, UP0, !UPT ;  /* 0x000000053f077290 */ /* 0x000fe400087fe43f */
[----:B------:R-:W-:-:S07]  /*00e0*/  UIADD3.X UR5, URZ, UR5, URZ, UP1, !UPT ;  /* 0x000000053f057290 */ /* 0x000fce0008ffe43f */
[----:B------:R0:W-:Y:S02]  /*00f0*/  UTMACCTL.PF [UR6] ;  /* 0x00000000060079b9 */ /* 0x0001e40008040000 */
[----:B------:R0:W-:Y:S02]  /*0100*/  UTMACCTL.PF [UR4] ;  /* 0x00000000040079b9 */ /* 0x0001e40008040000 */
[----:B0-----:R-:W-:Y:S01]  /*0110*/  NOP ;  /* 0x0000000000007918 */ /* 0x001fe20000000000 */
.L_x_1:
[----:B------:R-:W-:Y:S05]  /*0120*/  BSYNC B0 ;  /* 0x0000000000007941 */ /* 0x000fea0003800000 */
.L_x_0:
[----:B------:R-:W0:Y:S02]  /*0130*/  SHFL.IDX PT, R5, R0, RZ, 0x1f ;  /* 0x00001fff00057589 */ /* 0x000e2400000e0000 */
[----:B0-----:R-:W-:-:S13]  /*0140*/  ISETP.NE.AND P0, PT, R5, RZ, PT ;  /* 0x000000ff0500720c */ /* 0x001fda0003f05270 */
[----:B------:R-:W-:Y:S05]  /*0150*/  @P0 BRA `(.L_x_2) ;  /* 0x00000000009c0947 */ /* 0x000fea0003800000 */
[----:B------:R-:W-:Y:S01]  /*0160*/  ELECT P0, URZ, PT ;  /* 0x00000000003f782f */ /* 0x000fe20003800000 */
[----:B------:R-:W-:-:S12]  /*0170*/  BSSY B0, `(.L_x_2) ;  /* 0x0000025000007945 */ /* 0x000fd80003800000 */
[----:B------:R-:W-:Y:S05]  /*0180*/  @!P0 BRA `(.L_x_3) ;  /* 0x00000000008c8947 */ /* 0x000fea0003800000 */
[----:B------:R-:W0:Y:S01]  /*0190*/  S2UR UR8, SR_CgaCtaId ;  /* 0x00000000000879c3 */ /* 0x000e220000008800 */
[----:B------:R-:W-:Y:S01]  /*01a0*/  UMOV UR4, 0x400 ;  /* 0x0000040000047882 */ /* 0x000fe20000000000 */
[----:B------:R-:W-:Y:S01]  /*01b0*/  UMOV UR5, 0x1 ;  /* 0x0000000100057882 */ /* 0x000fe20000000000 */
[----:B------:R-:W-:Y:S02]  /*01c0*/  UMOV UR6, 0xa ;  /* 0x0000000a00067882 */ /* 0x000fe40000000000 */
[----:B------:R-:W-:-:S04]  /*01d0*/  UIADD3 UR6, -UR6, 0x100000, URZ ;  /* 0x0010000006067890 */ /* 0x000fc8000fffe13f */
[----:B------:R-:W-:Y:S02]  /*01e0*/  USHF.L.U32 UR7, UR6, 0xb, URZ ;  /* 0x0000000b06077899 */ /* 0x000fe4000800063f */
[----:B------:R-:W-:Y:S02]  /*01f0*/  USHF.L.U32 UR6, UR6, 0x1, URZ ;  /* 0x0000000106067899 */ /* 0x000fe4000800063f */
[----:B0-----:R-:W-:Y:S02]  /*0200*/  ULEA UR8, UR8, UR4, 0x18 ;  /* 0x0000000408087291 */ /* 0x001fe4000f8ec03f */
[----:B------:R-:W-:-:S04]  /*0210*/  UIADD3 UR4, -UR5, 0x100000, URZ ;  /* 0x0010000005047890 */ /* 0x000fc8000fffe13f */
[----:B------:R-:W-:Y:S02]  /*0220*/  USHF.L.U32 UR5, UR4, 0xb, URZ ;  /* 0x0000000b04057899 */ /* 0x000fe4000800063f */
[----:B------:R-:W-:Y:S01]  /*0230*/  USHF.L.U32 UR4, UR4, 0x1, URZ ;  /* 0x0000000104047899 */ /* 0x000fe2000800063f */
[----:B------:R-:W0:Y:S11]  /*0240*/  FENCE.VIEW.ASYNC.S ;  /* 0x00000000000073c6 */ /* 0x000e360000000000 */
[----:B0-----:R0:W1:Y:S01]  /*0250*/  SYNCS.EXCH.64 URZ, [UR8], UR4 ;  /* 0x00000004083f75b2 */ /* 0x0010620008000100 */
[----:B------:R0:W2:Y:S01]  /*0260*/  SYNCS.EXCH.64 URZ, [UR8+0x58], UR6 ;  /* 0x00005806083f75b2 */ /* 0x0000a20008000100 */
[----:B------:R0:W3:Y:S01]  /*0270*/  SYNCS.EXCH.64 URZ, [UR8+0x8], UR4 ;  /* 0x00000804083f75b2 */ /* 0x0000e20008000100 */
[----:B------:R0:W4:Y:S01]  /*0280*/  SYNCS.EXCH.64 URZ, [UR8+0x60], UR6 ;  /* 0x00006006083f75b2 */ /* 0x0001220008000100 */
[----:B------:R0:W0:Y:S01]  /*0290*/  SYNCS.EXCH.64 URZ, [UR8+0x10], UR4 ;  /* 0x00001004083f75b2 */ /* 0x0000220008000100 */
        /* <DEDUP_REMOVED lines=17> */
[----:B------:R-:W-:Y:S01]  /*03b0*/  NOP ;  /* 0x0000000000007918 */ /* 0x000fe20000000000 */
.L_x_3:
[----:B0-----:R-:W-:Y:S05]  /*03c0*/  BSYNC B0 ;  /* 0x0000000000007941 */ /* 0x001fea0003800000 */
.L_x_2:
[----:B------:R-:W-:Y:S01]  /*03d0*/  SHF.R.S32.HI R7, RZ, 0x1f, R94 ;  /* 0x0000001fff077819 */ /* 0x000fe2000001145e */
[----:B------:R-:W0:Y:S01]  /*03e0*/  SHFL.IDX PT, R0, R0, RZ, 0x1f ;  /* 0x00001fff00007589 */ /* 0x000e2200000e0000 */
[----:B------:R-:W5:Y:S01]  /*03f0*/  S2UR UR8, SR_CTAID.X ;  /* 0x00000000000879c3 */ /* 0x000f620000002500 */
[----:B------:R-:W-:Y:S02]  /*0400*/  ELECT P0, URZ, PT ;  /* 0x00000000003f782f */ /* 0x000fe40003800000 */
[----:B------:R-:W-:Y:S01]  /*0410*/  LEA.HI R7, R7, R94, RZ, 0x7 ;  /* 0x0000005e07077211 */ /* 0x000fe200078f38ff */
[----:B------:R-:W1:Y:S01]  /*0420*/  S2R R4, SR_CTAID.Y ;  /* 0x0000000000047919 */ /* 0x000e620000002600 */
[----:B------:R-:W-:Y:S01]  /*0430*/  ULDC UR4, c[0x0][0x150] ;  /* 0x0000540000047ab9 */ /* 0x000fe20000000800 */
[----:B------:R-:W-:Y:S01]  /*0440*/  NOP ;  /* 0x0000000000007918 */ /* 0x000fe20000000000 */
[----:B------:R-:W-:Y:S01]  /*0450*/  LOP3.LUT R7, R7, 0xffffff80, RZ, 0xc0, !PT ;  /* 0xffffff8007077812 */ /* 0x000fe200078ec0ff */
[----:B------:R-:W-:Y:S01]  /*0460*/  NOP ;  /* 0x0000000000007918 */ /* 0x000fe20000000000 */
[----:B------:R-:W2:Y:S01]  /*0470*/  LDC R11, c[0x0][0x144] ;  /* 0x00005100ff0b7b82 */ /* 0x000ea20000000800 */
[----:B------:R-:W-:Y:S01]  /*0480*/  IMAD.MOV.U32 R22, RZ, RZ, 0x1 ;  /* 0x00000001ff167424 */ /* 0x000fe200078e00ff */
[----:B------:R-:W-:Y:S01]  /*0490*/  ISETP.NE.AND P3, PT, R2, RZ, PT ;  /* 0x000000ff0200720c */ /* 0x000fe20003f65270 */
[----:B------:R-:W-:-:S05]  /*04a0*/  IMAD.IADD R9, R94, 0x1, -R7 ;  /* 0x000000015e097824 */ /* 0x000fca00078e0a07 */
[----:B------:R-:W-:Y:S01]  /*04b0*/  SHF.R.S32.HI R6, RZ, 0x1f, R9 ;  /* 0x0000001fff067819 */ /* 0x000fe20000011409 */
[----:B------:R-:W3:Y:S03]  /*04c0*/  LDC R13, c[0x0][0x140] ;  /* 0x00005000ff0d7b82 */ /* 0x000ee60000000800 */
[----:B------:R-:W-:Y:S02]  /*04d0*/  LEA.HI R6, R6, R9, RZ, 0x3 ;  /* 0x0000000906067211 */ /* 0x000fe400078f18ff */
[----:B0-----:R-:W-:Y:S02]  /*04e0*/  ISETP.NE.OR P0, PT, R0, RZ, !P0 ;  /* 0x000000ff0000720c */ /* 0x001fe40004705670 */
[--C-:B------:R-:W-:Y:S02]  /*04f0*/  SHF.R.S32.HI R0, RZ, 0x3, R6.reuse ;  /* 0x00000003ff007819 */ /* 0x100fe40000011406 */
[----:B------:R-:W-:-:S02]  /*0500*/  SHF.R.S32.HI R7, RZ, 0x1f, R6 ;  /* 0x0000001fff077819 */ /* 0x000fc40000011406 */
[----:B-----5:R-:W-:Y:S02]  /*0510*/  I2FP.F32.U32 R10, UR8 ;  /* 0x00000008000a7c45 */ /* 0x020fe40008201000 */
[----:B------:R-:W-:Y:S02]  /*0520*/  SHF.R.S32.HI R6, RZ, 0x1f, R5 ;  /* 0x0000001fff067819 */ /* 0x000fe40000011405 */
[----:B------:R-:W-:Y:S01]  /*0530*/  LEA.HI R7, R7, R0, RZ, 0x2 ;  /* 0x0000000007077211 */ /* 0x000fe200078f10ff */
[----:B------:R-:W-:Y:S01]  /*0540*/  FMUL R10, R10, UR4 ;  /* 0x000000040a0a7c20 */ /* 0x000fe20008400000 */
[----:B------:R-:W-:Y:S01]  /*0550*/  LEA.HI R6, R6, R5, RZ, 0x2 ;  /* 0x0000000506067211 */ /* 0x000fe200078f10ff */
[----:B------:R-:W-:Y:S01]  /*0560*/  VOTEU.ALL UP0, P0 ;  /* 0x00000000003f7886 */ /* 0x000fe20000000000 */
[----:B------:R-:W-:Y:S01]  /*0570*/  LOP3.LUT R7, R7, 0xfffffffc, RZ, 0xc0, !PT ;  /* 0xfffffffc07077812 */ /* 0x000fe200078ec0ff */
[----:B------:R-:W-:Y:S01]  /*0580*/  ULDC UR4, c[0x0][0x154] ;  /* 0x0000550000047ab9 */ /* 0x000fe20000000800 */
[----:B------:R-:W-:Y:S01]  /*0590*/  LOP3.LUT R6, R6, 0x3ffffffc, RZ, 0xc0, !PT ;  /* 0x3ffffffc06067812 */ /* 0x000fe200078ec0ff */
[----:B------:R-:W0:Y:S01]  /*05a0*/  F2I.U32.TRUNC.NTZ R10, R10 ;  /* 0x0000000a000a7305 */ /* 0x000e22000020f000 */
[----:B-1----:R-:W-:Y:S01]  /*05b0*/  I2FP.F32.U32 R12, R4 ;  /* 0x00000004000c7245 */ /* 0x002fe20000201000 */
[----:B------:R-:W-:Y:S01]  /*05c0*/  IMAD.IADD R7, R0, 0x1, -R7 ;  /* 0x0000000100077824 */ /* 0x000fe200078e0a07 */
[----:B------:R-:W1:Y:S01]  /*05d0*/  @!UP0 S2UR UR7, SR_CgaCtaId ;  /* 0x00000000000789c3 */ /* 0x000e620000008800 */
[----:B------:R-:W-:Y:S01]  /*05e0*/  IMAD.IADD R6, R5, 0x1, -R6 ;  /* 0x0000000105067824 */ /* 0x000fe200078e0a06 */
[----:B------:R-:W-:Y:S01]  /*05f0*/  SHF.R.S32.HI R0, RZ, 0x1f, R3 ;  /* 0x0000001fff007819 */ /* 0x000fe20000011403 */
[----:B------:R-:W-:Y:S01]  /*0600*/  FMUL R12, R12, UR4 ;  /* 0x000000040c0c7c20 */ /* 0x000fe20008400000 */
[----:B------:R-:W-:Y:S01]  /*0610*/  UMOV UR4, 0x20 ;  /* 0x0000002000047882 */ /* 0x000fe20000000000 */
[----:B------:R-:W-:Y:S01]  /*0620*/  IMAD R19, R6, 0x4, R7 ;  /* 0x0000000406137824 */ /* 0x000fe200078e0207 */
[----:B------:R-:W-:Y:S01]  /*0630*/  LEA.HI R0, R0, R3, RZ, 0x2 ;  /* 0x0000000300007211 */ /* 0x000fe200078f10ff */
[----:B------:R-:W-:Y:S01]  /*0640*/  @!UP0 UMOV UR6, 0x400 ;  /* 0x0000040000068882 */ /* 0x000fe20000000000 */
[----:B------:R-:W5:Y:S01]  /*0650*/  LDC R7, c[0x0][0x148] ;  /* 0x00005200ff077b82 */ /* 0x000f620000000800 */
[----:B------:R-:W4:Y:S01]  /*0660*/  F2I.U32.TRUNC.NTZ R12, R12 ;  /* 0x0000000c000c7305 */ /* 0x000f22000020f000 */
[----:B------:R-:W-:Y:S01]  /*0670*/  LEA.HI R6, R19, R19, RZ, 0x1 ;  /* 0x0000001313067211 */ /* 0x000fe200078f08ff */
[----:B------:R-:W-:-:S04]  /*0680*/  @!UP0 UIADD3 UR4, -UR4, 0x100000, URZ ;  /* 0x0010000004048890 */ /* 0x000fc8000fffe13f */
[----:B------:R-:W-:Y:S02]  /*0690*/  @!UP0 USHF.L.U32 UR5, UR4, 0xb, URZ ;  /* 0x0000000b04058899 */ /* 0x000fe4000800063f */
[----:B------:R-:W-:Y:S01]  /*06a0*/  @!UP0 USHF.L.U32 UR4, UR4, 0x1, URZ ;  /* 0x0000000104048899 */ /* 0x000fe2000800063f */
[----:B0-----:R-:W-:Y:S01]  /*06b0*/  IMAD.MOV R14, RZ, RZ, -R10 ;  /* 0x000000ffff0e7224 */ /* 0x001fe200078e0a0a */
[----:B------:R-:W-:Y:S01]  /*06c0*/  LOP3.LUT R0, R0, 0xfffffffc, RZ, 0xc0, !PT ;  /* 0xfffffffc00007812 */ /* 0x000fe200078ec0ff */
[----:B------:R-:W-:Y:S01]  /*06d0*/  VOTEU.ALL UP1, P0 ;  /* 0x00000000003f7886 */ /* 0x000fe20000020000 */
[----:B------:R-:W-:Y:S01]  /*06e0*/  LOP3.LUT R10, R6, 0xfffffffe, RZ, 0xc0, !PT ;  /* 0xfffffffe060a7812 */ /* 0x000fe200078ec0ff */
[----:B--2---:R-:W-:Y:S01]  /*06f0*/  IMAD R6, R11, R14, UR8 ;  /* 0x000000080b067e24 */ /* 0x004fe2000f8e020e */
[----:B---3--:R-:W-:Y:S01]  /*0700*/  ISETP.EQ.U32.AND P2, PT, R13, 0x1, PT ;  /* 0x000000010d00780c */ /* 0x008fe20003f42070 */
[----:B------:R-:W-:Y:S02]  /*0710*/  IMAD.IADD R3, R3, 0x1, -R0 ;  /* 0x0000000103037824 */ /* 0x000fe400078e0a00 */
[----:B------:R-:W-:-:S02]  /*0720*/  IMAD.IADD R11, R19, 0x1, -R10 ;  /* 0x00000001130b7824 */ /* 0x000fc400078e0a0a */
[----:B------:R-:W-:Y:S01]  /*0730*/  IMAD.SHL.U32 R10, R19, 0x4, RZ ;  /* 0x00000004130a7824 */ /* 0x000fe200078e00ff */
[----:B------:R-:W-:Y:S01]  /*0740*/  ISETP.NE.AND P1, PT, R3, 0x3, PT ;  /* 0x000000030300780c */ /* 0x000fe20003f25270 */
[----:B----4-:R-:W-:Y:S01]  /*0750*/  IMAD.MOV R21, RZ, RZ, -R12 ;  /* 0x000000ffff157224 */ /* 0x010fe200078e0a0c */
[----:B------:R-:W-:Y:S01]  /*0760*/  ISETP.NE.AND P4, PT, R11, R6, PT ;  /* 0x000000060b00720c */ /* 0x000fe20003f85270 */
[----:B-1----:R-:W-:Y:S01]  /*0770*/  @!UP0 ULEA UR6, UR7, UR6, 0x18 ;  /* 0x0000000607068291 */ /* 0x002fe2000f8ec03f */
[----:B------:R-:W-:Y:S01]  /*0780*/  LOP3.LUT R19, R19, 0xc, R10, 0x78, !PT ;  /* 0x0000000c13137812 */ /* 0x000fe200078e780a */
[----:B------:R-:W-:Y:S01]  /*0790*/  VOTEU.ALL UP0, P0 ;  /* 0x00000000003f7886 */ /* 0x000fe20000000000 */
[----:B------:R-:W-:Y:S01]  /*07a0*/  LOP3.LUT P0, RZ, R9, 0x7, RZ, 0xc0, !PT ;  /* 0x0000000709ff7812 */ /* 0x000fe2000780c0ff */
[----:B------:R-:W-:Y:S01]  /*07b0*/  VIADD R12, R2, 0xffffffff ;  /* 0xffffffff020c7836 */ /* 0x000fe20000000000 */
[----:B------:R-:W-:Y:S01]  /*07c0*/  ISETP.EQ.OR P1, PT, R3, RZ, !P1 ;  /* 0x000000ff0300720c */ /* 0x000fe20004f22670 */
[----:B-----5:R-:W-:Y:S01]  /*07d0*/  IMAD R11, R7, R21, R4 ;  /* 0x00000015070b7224 */ /* 0x020fe200078e0204 */
[----:B------:R-:W-:-:S02]  /*07e0*/  ISETP.LT.U32.AND P0, PT, R19, 0x8, !P0 ;  /* 0x000000081300780c */ /* 0x000fc40004701070 */
[----:B------:R-:W-:Y:S02]  /*07f0*/  ISETP.EQ.AND P1, PT, R2, RZ, P1 ;  /* 0x000000ff0200720c */ /* 0x000fe40000f22270 */
[----:B------:R-:W-:Y:S01]  /*0800*/  ISETP.GE.U32.AND P6, PT, R12, 0x2, PT ;  /* 0x000000020c00780c */ /* 0x000fe20003fc6070 */
[----:B------:R-:W0:Y:S02]  /*0810*/  FENCE.VIEW.ASYNC.S ;  /* 0x00000000000073c6 */ /* 0x000e240000000000 */
[----:B0-----:R0:W1:Y:S01]  /*0820*/  @!UP0 SYNCS.EXCH.64 URZ, [UR6+0xc0], UR4 ;  /* 0x0000c004063f85b2 */ /* 0x0010620008000100 */
[----:B------:R-:W-:Y:S02]  /*0830*/  @P4 LEA.HI R0, R19, R19, RZ, 0x1 ;  /* 0x0000001313004211 */ /* 0x000fe400078f08ff */
[----:B------:R-:W-:Y:S02]  /*0840*/  SEL R9, RZ, 0x1, !P0 ;  /* 0x00000001ff097807 */ /* 0x000fe40004000000 */
[----:B------:R-:W-:-:S02]  /*0850*/  @P4 SHF.R.S32.HI R0, RZ, 0x1, R0 ;  /* 0x00000001ff004819 */ /* 0x000fc40000011400 */
[----:B------:R-:W-:Y:S02]  /*0860*/  SEL R18, RZ, 0x1, !P1 ;  /* 0x00000001ff127807 */ /* 0x000fe40004800000 */
[----:B------:R-:W-:Y:S02]  /*0870*/  @P4 ISETP.NE.AND P5, PT, R0, R11, PT ;  /* 0x0000000b0000420c */ /* 0x000fe40003fa5270 */
[----:B------:R-:W-:Y:S02]  /*0880*/  LOP3.LUT R0, R94, 0x7f, RZ, 0xc0, !PT ;  /* 0x0000007f5e007812 */ /* 0x000fe400078ec0ff */
[----:B------:R-:W-:Y:S02]  /*0890*/  @P4 SEL R22, RZ, 0x1, P5 ;  /* 0x00000001ff164807 */ /* 0x000fe40002800000 */
[----:B------:R-:W-:Y:S01]  /*08a0*/  SEL R18, R18, 0x2, P6 ;  /* 0x0000000212127807 */ /* 0x000fe20003000000 */
[----:B------:R0:W2:Y:S01]  /*08b0*/  @!UP1 SYNCS.EXCH.64 URZ, [UR6+0xc8], UR4 ;  /* 0x0000c804063f95b2 */ /* 0x0000a20008000100 */
[----:B------:R-:W-:Y:S01]  /*08c0*/  LOP3.LUT R22, R22, R9, RZ, 0xc0, !PT ;  /* 0x0000000916167212 */ /* 0x000fe200078ec0ff */
[----:B------:R-:W-:Y:S01]  /*08d0*/  NOP ;  /* 0x0000000000007918 */ /* 0x000fe20000000000 */
[----:B------:R-:W-:Y:S05]  /*08e0*/  @!P2 BRA `(.L_x_4) ;  /* 0x000000000008a947 */ /* 0x000fea0003800000 */
[----:B-12---:R-:W-:Y:S01]  /*08f0*/  UCGABAR_ARV ;  /* 0x00000000000079c7 */ /* 0x006fe20008000000 */
[----:B------:R-:W-:Y:S05]  /*0900*/  BRA `(.L_x_5) ;  /* 0x0000000000047947 */ /* 0x000fea0003800000 */
.L_x_4:
[----:B-12---:R-:W-:Y:S01]  /*0910*/  NOP ;  /* 0x0000000000007918 */ /* 0x006fe20000000000 */
.L_x_5:
[----:B------:R-:W1:Y:S01]  /*0920*/  LDC R2, c[0x0][0x65c] ;  /* 0x00019700ff027b82 */ /* 0x000e620000000800 */
[----:B------:R-:W-:Y:S02]  /*0930*/  IMAD.U32 R10, RZ, RZ, UR8 ;  /* 0x00000008ff0a7e24 */ /* 0x000fe4000f8e00ff */
[----:B------:R-:W-:Y:S01]  /*0940*/  IMAD.MOV.U32 R11, RZ, RZ, RZ ;  /* 0x000000ffff0b7224 */ /* 0x000fe200078e00ff */
[----:B-1----:R-:W-:-:S04]  /*0950*/  ISETP.NE.AND P1, PT, R2, 0x1, PT ;  /* 0x000000010200780c */ /* 0x002fc80003f25270 */
[----:B------:R-:W-:-:S09]  /*0960*/  P2R R5, PR, RZ, 0x2 ;  /* 0x00000002ff057803 */ /* 0x000fd20000000000 */
[----:B------:R-:W1:Y:S01]  /*0970*/  @P1 LDC R17, c[0x0][0x10] ;  /* 0x00000400ff111b82 */ /* 0x000e620000000800 */
[----:B------:R-:W-:Y:S02]  /*0980*/  @P1 IMAD.MOV.U32 R5, RZ, RZ, RZ ;  /* 0x000000ffff051224 */ /* 0x000fe400078e00ff */
[----:B------:R-:W-:-:S05]  /*0990*/  @P1 IMAD.MOV.U32 R13, RZ, RZ, RZ ;  /* 0x000000ffff0d1224 */ /* 0x000fca00078e00ff */
[----:B------:R-:W2:Y:S01]  /*09a0*/  @!P1 LDC R9, c[0x0][0xc] ;  /* 0x00000300ff099b82 */ /* 0x000ea20000000800 */
[----:B0-----:R-:W-:Y:S01]  /*09b0*/  ULDC UR4, c[0x0][0xc] ;  /* 0x0000030000047ab9 */ /* 0x001fe20000000800 */
[----:B------:R-:W-:Y:S01]  /*09c0*/  ULDC UR5, c[0x0][0x10] ;  /* 0x0000040000057ab9 */ /* 0x000fe20000000800 */
[----:B------:R-:W-:Y:S01]  /*09d0*/  ULDC UR6, c[0x0][0x14] ;  /* 0x0000050000067ab9 */ /* 0x000fe20000000800 */
[----:B------:R-:W-:-:S04]  /*09e0*/  UIMAD.WIDE.U32 UR4, UR4, UR5, URZ ;  /* 0x00000005040472a5 */ /* 0x000fc8000f8e003f */
[----:B------:R-:W-:Y:S02]  /*09f0*/  UIMAD.WIDE.U32 UR36, UR4, UR6, URZ ;  /* 0x00000006042472a5 */ /* 0x000fe4000f8e003f */
[----:B------:R-:W-:-:S04]  /*0a00*/  UIMAD UR42, UR5, UR6, URZ ;  /* 0x00000006052a72a4 */ /* 0x000fc8000f8e023f */
[----:B------:R-:W-:Y:S01]  /*0a10*/  UIADD3 UR42, UR37, UR42, URZ ;  /* 0x0000002a252a7290 */ /* 0x000fe2000fffe03f */
[----:B-1----:R-:W-:-:S04]  /*0a20*/  @P1 IMAD.WIDE.U32 R16, R17, UR8, R4 ;  /* 0x0000000811101c25 */ /* 0x002fc8000f8e0004 */
[----:B------:R-:W-:Y:S02]  /*0a30*/  @P1 IMAD.IADD R17, R17, 0x1, R13 ;  /* 0x0000000111111824 */ /* 0x000fe400078e020d */
[----:B--2---:R-:W-:-:S04]  /*0a40*/  @!P1 IMAD.WIDE.U32 R10, R4, R9, R10 ;  /* 0x00000009040a9225 */ /* 0x004fc800078e000a */
[----:B------:R-:W-:Y:S02]  /*0a50*/  @!P1 IMAD.MOV.U32 R16, RZ, RZ, R10 ;  /* 0x000000ffff109224 */ /* 0x000fe400078e000a */
[----:B------:R-:W-:Y:S01]  /*0a60*/  @!P1 IMAD.MOV.U32 R17, RZ, RZ, R11 ;  /* 0x000000ffff119224 */ /* 0x000fe200078e000b */
[----:B------:R-:W-:Y:S06]  /*0a70*/  @!P2 BRA `(.L_x_6) ;  /* 0x00000000000ca947 */ /* 0x000fec0003800000 */
[----:B------:R-:W-:Y:S01]  /*0a80*/  UCGABAR_WAIT ;  /* 0x0000000000007dc7 */ /* 0x000fe20008000000 */
[----:B------:R-:W-:Y:S01]  /*0a90*/  CCTL.IVALL ;  /* 0x00000000ff00798f */ /* 0x000fe20002000000 */
[----:B------:R-:W-:Y:S05]  /*0aa0*/  BRA `(.L_x_7) ;  /* 0x0000000000047947 */ /* 0x000fea0003800000 */
.L_x_6:
[----:B------:R-:W-:Y:S06]  /*0ab0*/  BAR.SYNC.DEFER_BLOCKING 0x0 ;  /* 0x0000000000007b1d */ /* 0x000fec0000010000 */
.L_x_7:
[----:B------:R-:W-:Y:S05]  /*0ac0*/  @!P3 BRA `(.L_x_8) ;  /* 0x000000500054b947 */ /* 0x000fea0003800000 */
[----:B------:R-:W-:-:S13]  /*0ad0*/  ISETP.GT.U32.AND P0, PT, R12, 0x1, PT ;  /* 0x000000010c00780c */ /* 0x000fda0003f04070 */
[----:B------:R-:W-:Y:S05]  /*0ae0*/  @P0 EXIT ;  /* 0x000000000000094d */ /* 0x000fea0003800000 */
[----:B------:R-:W-:Y:S01]  /*0af0*/  ULDC.64 UR4, c[0x0][0x650] ;  /* 0x0001940000047ab9 */ /* 0x000fe20000000a00 */
[----:B------:R-:W-:Y:S01]  /*0b00*/  PRMT R3, RZ, 0x7610, R3 ;  /* 0x00007610ff037816 */ /* 0x000fe20000000003 */
[----:B------:R-:W-:Y:S01]  /*0b10*/  IMAD.MOV.U32 R99, RZ, RZ, -0x1 ;  /* 0xffffffffff637424 */ /* 0x000fe200078e00ff */
[----:B------:R-:W-:Y:S01]  /*0b20*/  ISETP.GE.U32.AND P0, PT, R16, UR4, PT ;  /* 0x0000000410007c0c */ /* 0x000fe2000bf06070 */
[----:B------:R-:W-:Y:S02]  /*0b30*/  IMAD.MOV.U32 R100, RZ, RZ, -0x1 ;  /* 0xffffffffff647424 */ /* 0x000fe400078e00ff */
[----:B------:R-:W-:Y:S01]  /*0b40*/  IMAD.MOV.U32 R23, RZ, RZ, -0x1 ;  /* 0xffffffffff177424 */ /* 0x000fe200078e00ff */
[----:B------:R-:W-:-:S13]  /*0b50*/  ISETP.GE.U32.AND.EX P0, PT, R17, UR5, PT, P0 ;  /* 0x0000000511007c0c */ /* 0x000fda000bf06100 */
[----:B------:R-:W-:Y:S05]  /*0b60*/  @P0 BRA `(.L_x_9) ;  /* 0x00000004002c0947 */ /* 0x000fea0003800000 */
[----:B------:R-:W0:Y:S01]  /*0b70*/  LDC.64 R24, c[0x0][0x628] ;  /* 0x00018a00ff187b82 */ /* 0x000e220000000a00 */
[----:B------:R-:W-:Y:S02]  /*0b80*/  IMAD.MOV.U32 R10, RZ, RZ, R16 ;  /* 0x000000ffff0a7224 */ /* 0x000fe400078e0010 */
[----:B------:R-:W-:-:S05]  /*0b90*/  IMAD.MOV.U32 R11, RZ, RZ, R17 ;  /* 0x000000ffff0b7224 */ /* 0x000fca00078e0011 */
[----:B------:R-:W1:Y:S08]  /*0ba0*/  LDC R20, c[0x0][0x630] ;  /* 0x00018c00ff147b82 */ /* 0x000e700000000800 */
[----:B------:R-:W2:Y:S01]  /*0bb0*/  LDC.64 R26, c[0x0][0x620] ;  /* 0x00018800ff1a7b82 */ /* 0x000ea20000000a00 */
[----:B0-----:R-:W-:-:S04]  /*0bc0*/  ISETP.NE.U32.AND P0, PT, R24, RZ, PT ;  /* 0x000000ff1800720c */ /* 0x001fc80003f05070 */
[----:B------:R-:W-:-:S13]  /*0bd0*/  ISETP.NE.AND.EX P0, PT, R25, RZ, PT, P0 ;  /* 0x000000ff1900720c */ /* 0x000fda0003f05300 */
[----:B-12---:R-:W-:Y:S05]  /*0be0*/  @!P0 BRA `(.L_x_10) ;  /* 0x0000000000288947 */ /* 0x006fea0003800000 */
[----:B------:R-:W0:Y:S02]  /*0bf0*/  LDC R3, c[0x0][0x634] ;  /* 0x00018d00ff037b82 */ /* 0x000e240000000800 */
[----:B0-----:R-:W-:-:S05]  /*0c00*/  IADD3 R3, P0, R16, R3, RZ ;  /* 0x0000000310037210 */ /* 0x001fca0007f1e0ff */
[----:B------:R-:W-:-:S04]  /*0c10*/  IMAD.X R9, RZ, RZ, R17, P0 ;  /* 0x000000ffff097224 */ /* 0x000fc800000e0611 */
[----:B------:R-:W-:-:S04]  /*0c20*/  IMAD.WIDE.U32 R10, R9, R24, RZ ;  /* 0x00000018090a7225 */ /* 0x000fc800078e00ff */
[----:B------:R-:W-:-:S04]  /*0c30*/  IMAD.WIDE.U32 R12, P0, R3, R25, R10 ;  /* 0x00000019030c7225 */ /* 0x000fc8000780000a */
[----:B------:R-:W-:-:S04]  /*0c40*/  IMAD.WIDE.U32 R10, R3, R24, RZ ;  /* 0x00000018030a7225 */ /* 0x000fc800078e00ff */
[----:B------:R-:W-:Y:S01]  /*0c50*/  IMAD.X R15, RZ, RZ, RZ, P0 ;  /* 0x000000ffff0f7224 */ /* 0x000fe200000e06ff */
[----:B------:R-:W-:Y:S01]  /*0c60*/  IADD3 RZ, P0, R11, R12, RZ ;  /* 0x0000000c0bff7210 */ /* 0x000fe20007f1e0ff */
[----:B------:R-:W-:-:S04]  /*0c70*/  IMAD.MOV.U32 R14, RZ, RZ, R13 ;  /* 0x000000ffff0e7224 */ /* 0x000fc800078e000d */
[----:B------:R-:W-:-:S08]  /*0c80*/  IMAD.WIDE.U32.X R10, R9, R25, R14, P0 ;  /* 0x00000019090a7225 */ /* 0x000fd000000e040e */
.L_x_10:
[----:B------:R-:W0:Y:S01]  /*0c90*/  LDC.64 R30, c[0x0][0x640] ;  /* 0x00019000ff1e7b82 */ /* 0x000e220000000a00 */
[-CC-:B------:R-:W-:Y:S02]  /*0ca0*/  SHF.R.U64 R25, R10, R20.reuse, R11.reuse ;  /* 0x000000140a197219 */ /* 0x180fe4000000120b */
[----:B------:R-:W-:Y:S02]  /*0cb0*/  SHF.R.U32.HI R3, RZ, R20, R11 ;  /* 0x00000014ff037219 */ /* 0x000fe4000001160b */
[----:B------:R-:W-:-:S03]  /*0cc0*/  IADD3 R5, P0, RZ, -R25, RZ ;  /* 0x80000019ff057210 */ /* 0x000fc60007f1e0ff */
[----:B------:R-:W1:Y:S02]  /*0cd0*/  LDC R24, c[0x0][0x618] ;  /* 0x00018600ff187b82 */ /* 0x000e640000000800 */
[----:B------:R-:W-:Y:S02]  /*0ce0*/  IMAD.X R3, RZ, RZ, ~R3, P0 ;  /* 0x000000ffff037224 */ /* 0x000fe400000e0e03 */
[----:B------:R-:W-:-:S04]  /*0cf0*/  IMAD.WIDE.U32 R10, R5, R26, R16 ;  /* 0x0000001a050a7225 */ /* 0x000fc800078e0010 */
[----:B------:R-:W2:Y:S01]  /*0d00*/  LDC R20, c[0x0][0x608] ;  /* 0x00018200ff147b82 */ /* 0x000ea20000000800 */
[----:B------:R-:W-:Y:S02]  /*0d10*/  IMAD R12, R3, R26, RZ ;  /* 0x0000001a030c7224 */ /* 0x000fe400078e02ff */
[----:B------:R-:W-:Y:S02]  /*0d20*/  IMAD.MOV.U32 R3, RZ, RZ, -0x1 ;  /* 0xffffffffff037424 */ /* 0x000fe400078e00ff */
[----:B------:R-:W-:Y:S02]  /*0d30*/  IMAD R5, R5, R27, R12 ;  /* 0x0000001b05057224 */ /* 0x000fe400078e020c */
[----:B------:R-:W-:Y:S01]  /*0d40*/  IMAD R27, R7, R21, R4 ;  /* 0x00000015071b7224 */ /* 0x000fe200078e0204 */
[----:B------:R-:W3:Y:S01]  /*0d50*/  LDC R28, c[0x0][0x658] ;  /* 0x00019600ff1c7b82 */ /* 0x000ee20000000800 */
[----:B------:R-:W-:Y:S01]  /*0d60*/  IMAD.IADD R5, R11, 0x1, R5 ;  /* 0x000000010b057824 */ /* 0x000fe200078e0205 */
[----:B0-----:R-:W-:Y:S01]  /*0d70*/  ISETP.NE.U32.AND P0, PT, R30, RZ, PT ;  /* 0x000000ff1e00720c */ /* 0x001fe20003f05070 */
[----:B------:R-:W-:-:S03]  /*0d80*/  IMAD.MOV.U32 R21, RZ, RZ, 0x1 ;  /* 0x00000001ff157424 */ /* 0x000fc600078e00ff */
[----:B------:R-:W-:Y:S02]  /*0d90*/  ISETP.NE.AND.EX P0, PT, R31, RZ, PT, P0 ;  /* 0x000000ff1f00720c */ /* 0x000fe40003f05300 */
[----:B------:R-:W0:Y:S01]  /*0da0*/  LDC R26, c[0x0][0x600] ;  /* 0x00018000ff1a7b82 */ /* 0x000e220000000800 */
[-CC-:B-1----:R-:W-:Y:S02]  /*0db0*/  SHF.R.U64 R14, R10, R24.reuse, R5.reuse ;  /* 0x000000180a0e7219 */ /* 0x182fe40000001205 */
[----:B------:R-:W-:-:S05]  /*0dc0*/  SHF.R.U32.HI R5, RZ, R24, R5 ;  /* 0x00000018ff057219 */ /* 0x000fca0000011605 */
[----:B------:R-:W1:Y:S01]  /*0dd0*/  LDC R15, c[0x0][0x648] ;  /* 0x00019200ff0f7b82 */ /* 0x000e620000000800 */
[-CC-:B--2---:R-:W-:Y:S02]  /*0de0*/  SHF.R.U64 R24, R14, R20.reuse, R5.reuse ;  /* 0x000000140e187219 */ /* 0x184fe40000001205 */
[----:B------:R-:W-:-:S05]  /*0df0*/  SHF.R.U32.HI R5, RZ, R20, R5 ;  /* 0x00000014ff057219 */ /* 0x000fca0000011605 */
[----:B------:R-:W2:Y:S01]  /*0e00*/  LDC R32, c[0x0][0x638] ;  /* 0x00018e00ff207b82 */ /* 0x000ea20000000800 */
[-CC-:B---3--:R-:W-:Y:S02]  /*0e10*/  SHF.R.U64 R20, R24, R28.reuse, R5.reuse ;  /* 0x0000001c18147219 */ /* 0x188fe40000001205 */
[-C--:B------:R-:W-:Y:S02]  /*0e20*/  SHF.L.U32 R3, R3, R28.reuse, RZ ;  /* 0x0000001c03037219 */ /* 0x080fe400000006ff */
[----:B------:R-:W-:Y:S01]  /*0e30*/  SHF.R.U32.HI R5, RZ, R28, R5 ;  /* 0x0000001cff057219 */ /* 0x000fe20000011605 */
[----:B------:R-:W-:Y:S01]  /*0e40*/  IMAD.MOV.U32 R4, RZ, RZ, R20 ;  /* 0x000000ffff047224 */ /* 0x000fe200078e0014 */
[----:B------:R-:W-:Y:S01]  /*0e50*/  LOP3.LUT R7, RZ, R3, RZ, 0x33, !PT ;  /* 0x00000003ff077212 */ /* 0x000fe200078e33ff */
[----:B------:R-:W3:Y:S01]  /*0e60*/  LDC R23, c[0x0][0x610] ;  /* 0x00018400ff177b82 */ /* 0x000ee20000000800 */
[----:B------:R-:W-:Y:S05]  /*0e70*/  @!P0 BRA `(.L_x_11) ;  /* 0x0000000000288947 */ /* 0x000fea0003800000 */
[----:B------:R-:W4:Y:S02]  /*0e80*/  LDC R3, c[0x0][0x64c] ;  /* 0x00019300ff037b82 */ /* 0x000f240000000800 */
[----:B----4-:R-:W-:-:S05]  /*0e90*/  IADD3 R3, P0, R20, R3, RZ ;  /* 0x0000000314037210 */ /* 0x010fca0007f1e0ff */
        /* <DEDUP_REMOVED lines=8> */
.L_x_11:
[----:B-1----:R-:W-:Y:S02]  /*0f20*/  SHF.R.U64 R5, R4, R15, R5 ;  /* 0x0000000f04057219 */ /* 0x002fe40000001205 */
[----:B------:R-:W-:Y:S01]  /*0f30*/  LOP3.LUT R4, R24, R7, RZ, 0xc0, !PT ;  /* 0x0000000718047212 */ /* 0x000fe200078ec0ff */
[----:B0-----:R-:W-:Y:S01]  /*0f40*/  VIADD R7, R26, 0xffffffff ;  /* 0xffffffff1a077836 */ /* 0x001fe20000000000 */
[----:B------:R-:W-:Y:S01]  /*0f50*/  SHF.L.U32 R3, R21, R28, RZ ;  /* 0x0000001c15037219 */ /* 0x000fe200000006ff */
[----:B------:R-:W-:Y:S01]  /*0f60*/  IMAD.MOV R9, RZ, RZ, -R5 ;  /* 0x000000ffff097224 */ /* 0x000fe200078e0a05 */
[----:B------:R-:W-:Y:S02]  /*0f70*/  SEL R6, R6, R27, !P1 ;  /* 0x0000001b06067207 */ /* 0x000fe40004800000 */
[----:B------:R-:W-:Y:S01]  /*0f80*/  LOP3.LUT R7, R14, R7, RZ, 0xc0, !PT ;  /* 0x000000070e077212 */ /* 0x000fe200078ec0ff */
[----:B------:R-:W-:Y:S02]  /*0f90*/  IMAD R5, R3, R5, R4 ;  /* 0x0000000503057224 */ /* 0x000fe400078e0204 */
[----:B--2---:R-:W-:-:S02]  /*0fa0*/  IMAD R3, R9, R32, R20 ;  /* 0x0000002009037224 */ /* 0x004fc400078e0214 */
[----:B---3--:R-:W-:Y:S02]  /*0fb0*/  IMAD R6, R5, R23, R6 ;  /* 0x0000001705067224 */ /* 0x008fe400078e0206 */
[----:B------:R-:W-:Y:S02]  /*0fc0*/  IMAD R99, R3, R26, R7 ;  /* 0x0000001a03637224 */ /* 0x000fe400078e0207 */
[----:B------:R-:W-:Y:S02]  /*0fd0*/  IMAD.MOV.U32 R4, RZ, RZ, 0x1 ;  /* 0x00000001ff047424 */ /* 0x000fe400078e00ff */
[----:B------:R-:W-:Y:S01]  /*0fe0*/  IMAD.MOV.U32 R23, RZ, RZ, R25 ;  /* 0x000000ffff177224 */ /* 0x000fe200078e0019 */
[----:B------:R-:W-:Y:S02]  /*0ff0*/  SEL R100, R99, R6, !P1 ;  /* 0x0000000663647207 */ /* 0x000fe40004800000 */
[----:B------:R-:W-:Y:S02]  /*1000*/  PRMT R3, R4, 0x7610, R3 ;  /* 0x0000761004037816 */ /* 0x000fe40000000003 */
[----:B------:R-:W-:-:S07]  /*1010*/  SEL R99, R6, R99, !P1 ;  /* 0x0000006306637207 */ /* 0x000fce0004800000 */
.L_x_9:
[----:B------:R-:W-:-:S08]  /*1020*/  NOP ;  /* 0x0000000000007918 */ /* 0x000fd00000000000 */
[----:B------:R-:W0:Y:S02]  /*1030*/  USETMAXREG.TRY_ALLOC.CTAPOOL UP0, 0xe8 ;  /* 0x000000e8000079c8 */ /* 0x000e240008000600 */
[----:B0-----:R-:W-:-:S13]  /*1040*/  PLOP3.LUT P0, PT, PT, PT, UP0, 0x80, 0x0 ;  /* 0x000000000000781c */ /* 0x001fda0003f0f008 */
[----:B------:R-:W-:Y:S05]  /*1050*/  @!P0 BRA `(.L_x_9) ;  /* 0xfffffffc00f08947 */ /* 0x000fea000383ffff */
[----:B------:R-:W-:Y:S01]  /*1060*/  ULDC.64 UR4, c[0x0][0x598] ;  /* 0x0001660000047ab9 */ /* 0x000fe20000000a00 */
[----:B------:R-:W-:Y:S01]  /*1070*/  ULDC.64 UR38, c[0x0][0x208] ;  /* 0x0000820000267ab9 */ /* 0x000fe20000000a00 */
[----:B------:R-:W-:-:S04]  /*1080*/  ISETP.NE.U32.AND P0, PT, RZ, UR4, PT ;  /* 0x00000004ff007c0c */ /* 0x000fc8000bf05070 */
[----:B------:R-:W-:-:S13]  /*1090*/  ISETP.NE.AND.EX P0, PT, RZ, UR5, PT, P0 ;  /* 0x00000005ff007c0c */ /* 0x000fda000bf05300 */
[----:B------:R-:W-:Y:S05]  /*10a0*/  @!P0 BRA `(.L_x_12) ;  /* 0x00000000001c8947 */ /* 0x000fea0003800000 */
[----:B------:R-:W0:Y:S02]  /*10b0*/  LDC.64 R4, c[0x0][0x598] ;  /* 0x00016600ff047b82 */ /* 0x000e240000000a00 */
[----:B0-----:R-:W2:Y:S02]  /*10c0*/  LDG.E.64 R4, desc[UR38][R4.64] ;  /* 0x0000002604047981 */ /* 0x001ea4000c1e1b00 */
[----:B--2---:R-:W-:-:S04]  /*10d0*/  ISETP.NE.U32.AND P0, PT, R4, RZ, PT ;  /* 0x000000ff0400720c */ /* 0x004fc80003f05070 */
[----:B------:R-:W-:-:S13]  /*10e0*/  ISETP.NE.AND.EX P0, PT, R5, RZ, PT, P0 ;  /* 0x000000ff0500720c */ /* 0x000fda0003f05300 */
[----:B------:R-:W-:Y:S05]  /*10f0*/  @!P0 BRA `(.L_x_12) ;  /* 0x0000000000088947 */ /* 0x000fea0003800000 */
[----:B------:R0:W5:Y:S01]  /*1100*/  LD.E R90, desc[UR38][R4.64] ;  /* 0x00000026045a7980 */ /* 0x000162000c101900 */
[----:B------:R-:W-:Y:S05]  /*1110*/  BRA `(.L_x_13) ;  /* 0x0000000000247947 */ /* 0x000fea0003800000 */
.L_x_12:
[----:B------:R-:W-:Y:S02]  /*1120*/  ULDC.64 UR4, c[0x0][0x588] ;  /* 0x0001620000047ab9 */ /* 0x000fe40000000a00 */
[----:B------:R-:W-:-:S04]  /*1130*/  ISETP.NE.U32.AND P0, PT, RZ, UR4, PT ;  /* 0x00000004ff007c0c */ /* 0x000fc8000bf05070 */
[----:B------:R-:W-:-:S13]  /*1140*/  ISETP.NE.AND.EX P0, PT, RZ, UR5, PT, P0 ;  /* 0x00000005ff007c0c */ /* 0x000fda000bf05300 */
[----:B------:R-:W-:Y:S05]  /*1150*/  @!P0 BRA `(.L_x_14) ;  /* 0x00000000000c8947 */ /* 0x000fea0003800000 */
[----:B------:R-:W0:Y:S02]  /*1160*/  LDC.64 R90, c[0x0][0x588] ;  /* 0x00016200ff5a7b82 */ /* 0x000e240000000a00 */
[----:B0-----:R1:W5:Y:S01]  /*1170*/  LDG.E R90, desc[UR38][R90.64] ;  /* 0x000000265a5a7981 */ /* 0x001362000c1e1900 */
[----:B------:R-:W-:Y:S05]  /*1180*/  BRA `(.L_x_13) ;  /* 0x0000000000087947 */ /* 0x000fea0003800000 */
.L_x_14:
[----:B------:R-:W-:Y:S02]  /*1190*/  ULDC UR4, c[0x0][0x580] ;  /* 0x0001600000047ab9 */ /* 0x000fe40000000800 */
[----:B------:R-:W-:-:S07]  /*11a0*/  IMAD.U32 R90, RZ, RZ, UR4 ;  /* 0x00000004ff5a7e24 */ /* 0x000fce000f8e00ff */
.L_x_13:
[----:B------:R-:W-:Y:S02]  /*11b0*/  ULDC.64 UR4, c[0x0][0x5a0] ;  /* 0x0001680000047ab9 */ /* 0x000fe40000000a00 */
[----:B------:R-:W-:-:S04]  /*11c0*/  ISETP.NE.U32.AND P0, PT, RZ, UR4, PT ;  /* 0x00000004ff007c0c */ /* 0x000fc8000bf05070 */
[----:B------:R-:W-:-:S13]  /*11d0*/  ISETP.NE.AND.EX P0, PT, RZ, UR5, PT, P0 ;  /* 0x00000005ff007c0c */ /* 0x000fda000bf05300 */
[----:B------:R-:W-:Y:S05]  /*11e0*/  @!P0 BRA `(.L_x_15) ;  /* 0x00000000001c8947 */ /* 0x000fea0003800000 */
[----:B0-----:R-:W0:Y:S02]  /*11f0*/  LDC.64 R4, c[0x0][0x5a0] ;  /* 0x00016800ff047b82 */ /* 0x001e240000000a00 */
[----:B0-----:R-:W2:Y:S02]  /*1200*/  LDG.E.64 R4, desc[UR38][R4.64] ;  /* 0x0000002604047981 */ /* 0x001ea4000c1e1b00 */
[----:B--2---:R-:W-:-:S04]  /*1210*/  ISETP.NE.U32.AND P0, PT, R4, RZ, PT ;  /* 0x000000ff0400720c */ /* 0x004fc80003f05070 */
[----:B------:R-:W-:-:S13]  /*1220*/  ISETP.NE.AND.EX P0, PT, R5, RZ, PT, P0 ;  /* 0x000000ff0500720c */ /* 0x000fda0003f05300 */
[----:B------:R-:W-:Y:S05]  /*1230*/  @!P0 BRA `(.L_x_15) ;  /* 0x0000000000088947 */ /* 0x000fea0003800000 */
[----:B-1----:R0:W5:Y:S01]  /*1240*/  LD.E R91, desc[UR38][R4.64] ;  /* 0x00000026045b7980 */ /* 0x002162000c101900 */
[----:B------:R-:W-:Y:S05]  /*1250*/  BRA `(.L_x_16) ;  /* 0x0000000000247947 */ /* 0x000fea0003800000 */
.L_x_15:
[----:B------:R-:W-:Y:S02]  /*1260*/  ULDC.64 UR4, c[0x0][0x590] ;  /* 0x0001640000047ab9 */ /* 0x000fe40000000a00 */
[----:B------:R-:W-:-:S04]  /*1270*/  ISETP.NE.U32.AND P0, PT, RZ, UR4, PT ;  /* 0x00000004ff007c0c */ /* 0x000fc8000bf05070 */
[----:B------:R-:W-:-:S13]  /*1280*/  ISETP.NE.AND.EX P0, PT, RZ, UR5, PT, P0 ;  /* 0x00000005ff007c0c */ /* 0x000fda000bf05300 */
[----:B------:R-:W-:Y:S05]  /*1290*/  @!P0 BRA `(.L_x_17) ;  /* 0x00000000000c8947 */ /* 0x000fea0003800000 */
[----:B0-----:R-:W1:Y:S02]  /*12a0*/  LDC.64 R4, c[0x0][0x590] ;  /* 0x00016400ff047b82 */ /* 0x001e640000000a00 */
[----:B-1----:R1:W5:Y:S01]  /*12b0*/  LDG.E R91, desc[UR38][R4.64] ;  /* 0x00000026045b7981 */ /* 0x002362000c1e1900 */
[----:B------:R-:W-:Y:S05]  /*12c0*/  BRA `(.L_x_16) ;  /* 0x0000000000087947 */ /* 0x000fea0003800000 */
.L_x_17:
[----:B------:R-:W-:Y:S02]  /*12d0*/  ULDC UR4, c[0x0][0x584] ;  /* 0x0001610000047ab9 */ /* 0x000fe40000000800 */
[----:B-1----:R-:W-:-:S07]  /*12e0*/  IMAD.U32 R91, RZ, RZ, UR4 ;  /* 0x00000004ff5b7e24 */ /* 0x002fce000f8e00ff */
.L_x_16:
[----:B------:R-:W-:-:S13]  /*12f0*/  LOP3.LUT P0, RZ, R3, 0xff, RZ, 0xc0, !PT ;  /* 0x000000ff03ff7812 */ /* 0x000fda000780c0ff */
[----:B------:R-:W-:Y:S05]  /*1300*/  @!P0 EXIT ;  /* 0x000000000000894d */ /* 0x000fea0003800000 */
[----:B------:R-:W2:Y:S01]  /*1310*/  LDC R93, c[0x0][0x658] ;  /* 0x00019600ff5d7b82 */ /* 0x000ea20000000800 */
[----:B------:R-:W-:Y:S01]  /*1320*/  LOP3.LUT R8, R8, 0x1, RZ, 0xc0, !PT ;  /* 0x0000000108087812 */ /* 0x000fe200078ec0ff */
[----:B------:R-:W-:Y:S01]  /*1330*/  ULDC.64 UR6, c[0x0][0x288] ;  /* 0x0000a20000067ab9 */ /* 0x000fe20000000a00 */
[----:B------:R-:W-:Y:S01]  /*1340*/  SHF.R.U32.HI R3, RZ, 0x2, R94 ;  /* 0x00000002ff037819 */ /* 0x000fe2000001165e */
[----:B------:R-:W-:Y:S01]  /*1350*/  UIADD3 UR4, UR7, 0x3f, URZ ;  /* 0x0000003f07047890 */ /* 0x000fe2000fffe03f */
[----:B------:R-:W-:Y:S01]  /*1360*/  SHF.R.U32.HI R0, RZ, 0x1, R0 ;  /* 0x00000001ff007819 */ /* 0x000fe20000011600 */
[----:B------:R-:W-:Y:S01]  /*1370*/  IMAD.SHL.U32 R88, R8, 0x40, RZ ;  /* 0x0000004008587824 */ /* 0x000fe200078e00ff */
[----:B------:R-:W-:Y:S01]  /*1380*/  LOP3.LUT R3, R3, 0x7, RZ, 0xc0, !PT ;  /* 0x0000000703037812 */ /* 0x000fe200078ec0ff */
[----:B------:R-:W-:Y:S01]  /*1390*/  USHF.R.S32.HI UR5, URZ, 0x1f, UR4 ;  /* 0x0000001f3f057899 */ /* 0x000fe20008011404 */
[----:B------:R-:W-:Y:S01]  /*13a0*/  LOP3.LUT R0, R0, 0x30, RZ, 0xc0, !PT ;  /* 0x0000003000007812 */ /* 0x000fe200078ec0ff */
[----:B01----:R-:W-:Y:S01]  /*13b0*/  IMAD.MOV.U32 R4, RZ, RZ, 0x1 ;  /* 0x00000001ff047424 */ /* 0x003fe200078e00ff */
[--C-:B------:R-:W-:Y:S01]  /*13c0*/  LOP3.LUT R88, R88, 0x40, R3.reuse, 0xe2, !PT ;  /* 0x0000004058587812 */ /* 0x100fe200078ee203 */
[----:B------:R-:W-:Y:S01]  /*13d0*/  ULEA.HI UR5, UR5, UR4, URZ, 0x6 ;  /* 0x0000000405057291 */ /* 0x000fe2000f8f303f */
[-C--:B------:R-:W-:Y:S01]  /*13e0*/  IADD3 R3, RZ, -R0.reuse, -R3 ;  /* 0x80000000ff037210 */ /* 0x080fe20007ffe803 */
[----:B------:R-:W-:Y:S01]  /*13f0*/  IMAD.U32 R5, RZ, RZ, UR6 ;  /* 0x00000006ff057e24 */ /* 0x000fe2000f8e00ff */
[----:B------:R-:W-:Y:S01]  /*1400*/  LOP3.LUT R88, R88, R0, RZ, 0xfc, !PT ;  /* 0x0000000058587212 */ /* 0x000fe200078efcff */
[----:B------:R-:W-:Y:S01]  /*1410*/  USHF.R.S32.HI UR43, URZ, 0x6, UR5 ;  /* 0x000000063f2b7899 */ /* 0x000fe20008011405 */
[----:B------:R-:W-:Y:S01]  /*1420*/  IMAD.MOV.U32 R0, RZ, RZ, -0x1 ;  /* 0xffffffffff007424 */ /* 0x000fe200078e00ff */
[----:B------:R-:W-:Y:S01]  /*1430*/  LOP3.LUT R92, R94, 0x3, RZ, 0xc0, !PT ;  /* 0x000000035e5c7812 */ /* 0x000fe200078ec0ff */
[----:B------:R-:W-:Y:S01]  /*1440*/  IMAD R3, R8, -0x40, R3 ;  /* 0xffffffc008037824 */ /* 0x000fe200078e0203 */
[----:B------:R-:W-:Y:S01]  /*1450*/  UISETP.LT.AND UP0, UPT, UR43, 0x1, UPT ;  /* 0x000000012b00788c */ /* 0x000fe2000bf01270 */
[----:B------:R-:W-:Y:S01]  /*1460*/  LOP3.LUT R95, R94, 0x80, RZ, 0xc0, !PT ;  /* 0x000000805e5f7812 */ /* 0x000fe200078ec0ff */
[----:B------:R-:W-:Y:S01]  /*1470*/  ULDC UR4, c[0x0][0x284] ;  /* 0x0000a10000047ab9 */ /* 0x000fe20000000800 */
[----:B------:R-:W-:Y:S01]  /*1480*/  IMAD R92, R92, -0x2, R5 ;  /* 0xfffffffe5c5c7824 */ /* 0x000fe200078e0205 */
[-C--:B--2---:R-:W-:Y:S01]  /*1490*/  SHF.L.U32 R0, R0, R93.reuse, RZ ;  /* 0x0000005d00007219 */ /* 0x084fe200000006ff */
[----:B------:R-:W-:Y:S01]  /*14a0*/  USEL UR44, UR43, 0x1, UP0 ;  /* 0x000000012b2c7887 */ /* 0x000fe20008000000 */
[----:B------:R-:W-:Y:S01]  /*14b0*/  SHF.L.U32 R93, R4, R93, RZ ;  /* 0x0000005d045d7219 */ /* 0x000fe200000006ff */
[----:B------:R-:W-:Y:S01]  /*14c0*/  IMAD.SHL.U32 R94, R94, 0x2, RZ ;  /* 0x000000025e5e7824 */ /* 0x000fe200078e00ff */
[----:B------:R-:W-:Y:S01]  /*14d0*/  SHF.R.U32.HI R95, RZ, 0x7, R95 ;  /* 0x00000007ff5f7819 */ /* 0x000fe2000001165f */
[----:B------:R-:W-:Y:S01]  /*14e0*/  VIADD R97, R3, UR4 ;  /* 0x0000000403617c36 */ /* 0x000fe20008000000 */
[----:B------:R-:W-:Y:S01]  /*14f0*/  LOP3.LUT R96, RZ, R0, RZ, 0x33, !PT ;  /* 0x00000000ff607212 */ /* 0x000fe200078e33ff */
[----:B------:R-:W-:Y:S01]  /*1500*/  IMAD.MOV.U32 R89, RZ, RZ, RZ ;  /* 0x000000ffff597224 */ /* 0x000fe200078e00ff */
[----:B------:R-:W-:Y:S01]  /*1510*/  UIADD3 UR44, UR43, -UR44, URZ ;  /* 0x8000002c2b2c7290 */ /* 0x000fe2000fffe03f */
[----:B------:R-:W-:Y:S01]  /*1520*/  UMOV UR40, URZ ;  /* 0x0000003f00287c82 */ /* 0x000fe20008000000 */
[----:B------:R-:W-:-:S10]  /*1530*/  UMOV UR41, URZ ;  /* 0x0000003f00297c82 */ /* 0x000fd40008000000 */
.L_x_167:
[----:B------:R-:W0:Y:S01]  /*1540*/  SHFL.IDX PT, R0, R95, RZ, 0x1f ;  /* 0x00001fff5f007589 */ /* 0x000e2200000e0000 */
[----:B-1----:R-:W1:Y:S01]  /*1550*/  S2UR UR7, SR_CgaCtaId ;  /* 0x00000000000779c3 */ /* 0x002e620000008800 */
[----:B------:R-:W-:Y:S01]  /*1560*/  UMOV UR6, 0x400 ;  /* 0x0000040000067882 */ /* 0x000fe20000000000 */
[----:B0-----:R-:W-:Y:S01]  /*1570*/  R2UR UR4, R0 ;  /* 0x00000000000472ca */ /* 0x001fe200000e0000 */
[----:B-1----:R-:W-:-:S12]  /*1580*/  ULEA UR6, UR7, UR6, 0x18 ;  /* 0x0000000607067291 */ /* 0x002fd8000f8ec03f */
[----:B------:R-:W-:-:S04]  /*1590*/  ULEA.HI UR5, UR4, UR4, URZ, 0x1 ;  /* 0x0000000404057291 */ /* 0x000fc8000f8f083f */
[----:B------:R-:W-:-:S04]  /*15a0*/  ULOP3.LUT UR5, UR5, 0xffffe, URZ, 0xc0, !UPT ;  /* 0x000ffffe05057892 */ /* 0x000fc8000f8ec03f */
[----:B------:R-:W-:-:S03]  /*15b0*/  UIADD3 UR5, UR4, -UR5, URZ ;  /* 0x8000000504057290 */ /* 0x000fc6000fffe03f */
[----:B------:R-:W-:Y:S01]  /*15c0*/  ULDC UR4, c[0x0][0x28c] ;  /* 0x0000a30000047ab9 */ /* 0x000fe20000000800 */
[----:B------:R-:W-:Y:S01]  /*15d0*/  ULEA UR5, UR5, UR6, 0xc ;  /* 0x0000000605057291 */ /* 0x000fe2000f8e603f */
[----:B------:R-:W-:-:S03]  /*15e0*/  ISETP.LT.AND P0, PT, RZ, UR4, PT ;  /* 0x00000004ff007c0c */ /* 0x000fc6000bf01270 */
[----:B------:R-:W-:-:S04]  /*15f0*/  UIADD3 UR5, UR5, 0x180, URZ ;  /* 0x0000018005057890 */ /* 0x000fc8000fffe03f */
[----:B------:R-:W-:-:S04]  /*1600*/  USHF.R.U32.HI UR5, URZ, 0x4, UR5 ;  /* 0x000000043f057899 */ /* 0x000fc80008011605 */
[----:B------:R-:W-:-:S04]  /*1610*/  ULOP3.LUT UR5, UR5, 0x3fff, URZ, 0xc0, !UPT ;  /* 0x00003fff05057892 */ /* 0x000fc8000f8ec03f */
[----:B------:R-:W-:Y:S01]  /*1620*/  ULOP3.LUT UR45, UR5, 0x10000, URZ, 0xfc, !UPT ;  /* 0x00010000052d7892 */ /* 0x000fe2000f8efc3f */
[----:B---34-:R-:W-:Y:S11]  /*1630*/  @P0 BRA `(.L_x_18) ;  /* 0x0000000000400947 */ /* 0x018ff60003800000 */
[----:B------:R-:W-:Y:S01]  /*1640*/  MOV R0, 0x0 ;  /* 0x0000000000007802 */ /* 0x000fe20000000f00 */
[----:B------:R-:W-:Y:S01]  /*1650*/  ULDC.64 UR4, c[0x4][0x68] ;  /* 0x01001a0000047ab9 */ /* 0x000fe20000000a00 */
[----:B------:R-:W-:Y:S01]  /*1660*/  ULDC.64 UR6, c[0x4][0x8] ;  /* 0x0100020000067ab9 */ /* 0x000fe20000000a00 */
[----:B------:R-:W-:Y:S01]  /*1670*/  IMAD.U32 R4, RZ, RZ, UR4 ;  /* 0x00000004ff047e24 */ /* 0x000fe2000f8e00ff */
[----:B------:R0:W1:Y:S01]  /*1680*/  LDC.64 R14, c[0x4][R0] ;  /* 0x01000000000e7b82 */ /* 0x0000620000000a00 */
[----:B------:R-:W-:Y:S01]  /*1690*/  IMAD.U32 R5, RZ, RZ, UR5 ;  /* 0x00000005ff057e24 */ /* 0x000fe2000f8e00ff */
[----:B------:R-:W-:Y:S01]  /*16a0*/  ULDC.64 UR4, c[0x4][0x70] ;  /* 0x01001c0000047ab9 */ /* 0x000fe20000000a00 */
[----:B------:R-:W-:Y:S02]  /*16b0*/  IMAD.U32 R10, RZ, RZ, UR6 ;  /* 0x00000006ff0a7e24 */ /* 0x000fe4000f8e00ff */
[----:B------:R-:W-:Y:S02]  /*16c0*/  IMAD.U32 R6, RZ, RZ, UR4 ;  /* 0x00000004ff067e24 */ /* 0x000fe4000f8e00ff */
[----:B------:R-:W-:-:S02]  /*16d0*/  IMAD.U32 R7, RZ, RZ, UR5 ;  /* 0x00000005ff077e24 */ /* 0x000fc4000f8e00ff */
[----:B------:R-:W-:Y:S02]  /*16e0*/  IMAD.U32 R11, RZ, RZ, UR7 ;  /* 0x00000007ff0b7e24 */ /* 0x000fe4000f8e00ff */
[----:B------:R-:W-:Y:S02]  /*16f0*/  IMAD.MOV.U32 R8, RZ, RZ, 0x1e1 ;  /* 0x000001e1ff087424 */ /* 0x000fe400078e00ff */
[----:B------:R-:W-:Y:S02]  /*1700*/  IMAD.MOV.U32 R12, RZ, RZ, 0x1 ;  /* 0x00000001ff0c7424 */ /* 0x000fe400078e00ff */
[----:B0-----:R-:W-:-:S07]  /*1710*/  IMAD.MOV.U32 R13, RZ, RZ, RZ ;  /* 0x000000ffff0d7224 */ /* 0x001fce00078e00ff */
[----:B------:R-:W-:-:S07]  /*1720*/  LEPC R20, `(.L_x_18) ;  /* 0x000000001014794e */ /* 0x000fce0000000000 */
[----:B-1---5:R-:W-:Y:S05]  /*1730*/  CALL.ABS.NOINC R14 ;  /* 0x000000000e007343 */ /* 0x022fea0003c00000 */
.L_x_18:
[----:B------:R-:W-:-:S04]  /*1740*/  LOP3.LUT R0, R18, 0x1, RZ, 0xfc, !PT ;  /* 0x0000000112007812 */ /* 0x000fc800078efcff */
[----:B------:R-:W-:-:S13]  /*1750*/  ISETP.NE.AND P0, PT, R0, 0x3, PT ;  /* 0x000000030000780c */ /* 0x000fda0003f05270 */
[----:B------:R-:W-:Y:S05]  /*1760*/  @!P0 BRA `(.L_x_19) ;  /* 0x0000000000048947 */ /* 0x000fea0003800000 */
[----:B------:R-:W-:Y:S01]  /*1770*/  BPT.TRAP 0x1 ;  /* 0x000000040000795c */ /* 0x000fe20000300000 */
.L_x_19:
[----:B------:R-:W0:Y:S01]  /*1780*/  S2UR UR5, SR_CgaCtaId ;  /* 0x00000000000579c3 */ /* 0x000e220000008800 */
[----:B------:R-:W-:Y:S01]  /*1790*/  UMOV UR4, 0x400 ;  /* 0x0000040000047882 */ /* 0x000fe20000000000 */
[----:B------:R-:W-:Y:S02]  /*17a0*/  IMAD.U32 R0, RZ, RZ, UR40 ;  /* 0x00000028ff007e24 */ /* 0x000fe4000f8e00ff */
[----:B------:R-:W-:-:S03]  /*17b0*/  IMAD.U32 R3, RZ, RZ, UR41 ;  /* 0x00000029ff037e24 */ /* 0x000fc6000f8e00ff */
[----:B------:R-:W-:Y:S01]  /*17c0*/  SHF.L.U32 R0, R0, 0x1f, RZ ;  /* 0x0000001f00007819 */ /* 0x000fe200000006ff */
[----:B0-----:R-:W-:-:S06]  /*17d0*/  ULEA UR4, UR5, UR4, 0x18 ;  /* 0x0000000405047291 */ /* 0x001fcc000f8ec03f */
[----:B------:R-:W-:-:S04]  /*17e0*/  IMAD.U32 R6, RZ, RZ, UR4 ;  /* 0x00000004ff067e24 */ /* 0x000fc8000f8e00ff */
[----:B------:R-:W-:-:S04]  /*17f0*/  IMAD R3, R3, 0x8, R6 ;  /* 0x0000000803037824 */ /* 0x000fc800078e0206 */
[----:B------:R0:W1:Y:S01]  /*1800*/  SYNCS.PHASECHK.TRANS64.TRYWAIT P1, [R3+URZ], R0 ;  /* 0x00000000030075a7 */ /* 0x000062000802017f */
[----:B------:R-:W-:Y:S05]  /*1810*/  @!P0 BRA `(.L_x_20) ;  /* 0x0000000000048947 */ /* 0x000fea0003800000 */
[----:B------:R-:W-:Y:S01]  /*1820*/  BPT.TRAP 0x1 ;  /* 0x000000040000795c */ /* 0x000fe20000300000 */
.L_x_20:
[----:B------:R-:W-:-:S05]  /*1830*/  IMAD.U32 R4, RZ, RZ, UR44 ;  /* 0x0000002cff047e24 */ /* 0x000fca000f8e00ff */
[----:B------:R-:W-:Y:S01]  /*1840*/  ISETP.GE.AND P2, PT, R4, 0x1, PT ;  /* 0x000000010400780c */ /* 0x000fe20003f46270 */
[----:B-1----:R-:W-:-:S12]  /*1850*/  @P1 BRA `(.L_x_21) ;  /* 0x0000000000081947 */ /* 0x002fd80003800000 */
[----:B------:R-:W1:Y:S02]  /*1860*/  SYNCS.PHASECHK.TRANS64.TRYWAIT P1, [R3+URZ], R0 ;  /* 0x00000000030075a7 */ /* 0x000e64000802017f */
[----:B-1----:R-:W-:Y:S05]  /*1870*/  @!P1 BRA `(.L_x_22) ;  /* 0x0000005c006c9947 */ /* 0x002fea0003800000 */
.L_x_21:
[----:B------:R-:W-:Y:S05]  /*1880*/  WARPSYNC.ALL ;  /* 0x0000000000007948 */ /* 0x000fea0003800000 */
[----:B------:R-:W-:Y:S01]  /*1890*/  R2UR UR4, R6 ;  /* 0x00000000060472ca */ /* 0x000fe200000e0000 */
[----:B------:R-:W-:Y:S01]  /*18a0*/  ULEA UR6, UR41, UR45, 0xa ;  /* 0x0000002d29067291 */ /* 0x000fe2000f8e503f */
[----:B------:R-:W-:Y:S01]  /*18b0*/  WARPGROUP.ARRIVE ;  /* 0x00000000000079c5 */ /* 0x000fe20000000000 */
[----:B------:R-:W-:Y:S01]  /*18c0*/  UMOV UR9, 0x80000020 ;  /* 0x8000002000097882 */ /* 0x000fe20000000000 */
[----:B------:R-:W-:Y:S01]  /*18d0*/  UMOV UR11, 0x80000020 ;  /* 0x80000020000b7882 */ /* 0x000fe20000000000 */
[----:B------:R-:W-:-:S03]  /*18e0*/  UIADD3 UR7, UR6, 0x200, URZ ;  /* 0x0000020006077890 */ /* 0x000fc6000fffe03f */
[----:B------:R-:W-:-:S05]  /*18f0*/  UMOV UR8, UR6 ;  /* 0x0000000600087c82 */ /* 0x000fca0008000000 */
[----:B------:R-:W-:-:S04]  /*1900*/  UIADD3 UR4, UR4, 0x2c180, URZ ;  /* 0x0002c18004047890 */ /* 0x000fc8000fffe03f */
[----:B------:R-:W-:-:S04]  /*1910*/  USHF.R.U32.HI UR4, URZ, 0x4, UR4 ;  /* 0x000000043f047899 */ /* 0x000fc80008011604 */
[----:B------:R-:W-:-:S04]  /*1920*/  ULOP3.LUT UR4, UR4, 0x3fff, URZ, 0xc0, !UPT ;  /* 0x00003fff04047892 */ /* 0x000fc8000f8ec03f */
[----:B------:R-:W-:-:S04]  /*1930*/  ULOP3.LUT UR4, UR4, 0x10000, URZ, 0xfc, !UPT ;  /* 0x0001000004047892 */ /* 0x000fc8000f8efc3f */
[----:B------:R-:W-:-:S07]  /*1940*/  ULEA UR5, UR41, UR4, 0x8 ;  /* 0x0000000429057291 */ /* 0x000fce000f8e403f */
[----:B------:R-:W-:Y:S02]  /*1950*/  UMOV UR10, UR5 ;  /* 0x00000005000a7c82 */ /* 0x000fe40008000000 */
[----:B------:R-:W-:Y:S01]  /*1960*/  IGMMA.64x64x32.S8.S8 R56, gdesc[UR8], RZ, !UPT, gsb0 ;  /* 0x01e00000083879f1 */ /* 0x000fe2000c0410ff */
[----:B------:R-:W-:Y:S01]  /*1970*/  UMOV UR8, UR7 ;  /* 0x0000000700087c82 */ /* 0x000fe20008000000 */
[----:B------:R-:W-:Y:S01]  /*1980*/  UMOV UR9, 0x80000020 ;  /* 0x8000002000097882 */ /* 0x000fe20000000000 */
[----:B------:R-:W-:Y:S02]  /*1990*/  WARPGROUP.DEPBAR.LE gsb0, 0x0 ;  /* 0x00008000000079c5 */ /* 0x000fe40000010000 */
[----:B------:R-:W-:-:S06]  /*19a0*/  WARPGROUP.ARRIVE ;  /* 0x00000000000079c5 */ /* 0x000fcc0000000000 */
[----:B------:R-:W-:Y:S01]  /*19b0*/  IGMMA.64x64x32.S8.S8 R24, gdesc[UR8], RZ, !UPT, gsb0 ;  /* 0x01e00000081879f1 */ /* 0x000fe2000c0410ff */
[----:B------:R-:W-:Y:S02]  /*19c0*/  UIADD3 UR8, UR6, 0x2, URZ ;  /* 0x0000000206087890 */ /* 0x000fe4000fffe03f */
[----:B------:R-:W-:Y:S01]  /*19d0*/  UIADD3 UR10, UR5, 0x2, URZ ;  /* 0x00000002050a7890 */ /* 0x000fe2000fffe03f */
[----:B------:R-:W-:Y:S01]  /*19e0*/  UMOV UR9, 0x80000020 ;  /* 0x8000002000097882 */ /* 0x000fe20000000000 */
[----:B------:R-:W-:Y:S01]  /*19f0*/  UMOV UR11, 0x80000020 ;  /* 0x80000020000b7882 */ /* 0x000fe20000000000 */
[----:B------:R-:W-:Y:S01]  /*1a00*/  UIADD3 UR6, UR6, 0x202, URZ ;  /* 0x0000020206067890 */ /* 0x000fe2000fffe03f */
[----:B------:R-:W-:Y:S02]  /*1a10*/  WARPGROUP.DEPBAR.LE gsb0, 0x0 ;  /* 0x00008000000079c5 */ /* 0x000fe40000010000 */
[----:B------:R-:W-:-:S06]  /*1a20*/  WARPGROUP.ARRIVE ;  /* 0x00000000000079c5 */ /* 0x000fcc0000000000 */
[----:B------:R-:W-:Y:S01]  /*1a30*/  IGMMA.64x64x32.S8.S8 R56, gdesc[UR8], R56, gsb0 ;  /* 0x01e00000083879f1 */ /* 0x000fe20008041038 */
[----:B------:R-:W-:Y:S01]  /*1a40*/  UMOV UR8, UR6 ;  /* 0x0000000600087c82 */ /* 0x000fe20008000000 */
[----:B------:R-:W-:Y:S01]  /*1a50*/  UMOV UR9, 0x80000020 ;  /* 0x8000002000097882 */ /* 0x000fe20000000000 */
[----:B------:R-:W-:Y:S02]  /*1a60*/  WARPGROUP.DEPBAR.LE gsb0, 0x0 ;  /* 0x00008000000079c5 */ /* 0x000fe40000010000 */
[----:B------:R-:W-:-:S06]  /*1a70*/  WARPGROUP.ARRIVE ;  /* 0x00000000000079c5 */ /* 0x000fcc0000000000 */
[----:B------:R-:W-:Y:S03]  /*1a80*/  IGMMA.64x64x32.S8.S8 R24, gdesc[UR8], R24, gsb0 ;  /* 0x01e00000081879f1 */ /* 0x000fe60008041018 */
[----:B------:R-:W-:Y:S02]  /*1a90*/  WARPGROUP.DEPBAR.LE gsb0, 0x0 ;  /* 0x00008000000079c5 */ /* 0x000fe40000010000 */
[----:B------:R-:W-:Y:S05]  /*1aa0*/  @!P2 BRA `(.L_x_23) ;  /* 0x000000040020a947 */ /* 0x000fea0003800000 */
[----:B------:R-:W-:Y:S01]  /*1ab0*/  UIADD3 UR5, UR41, 0x1, URZ ;  /* 0x0000000129057890 */ /* 0x000fe2000fffe03f */
[----:B01----:R-:W-:Y:S02]  /*1ac0*/  IMAD.U32 R0, RZ, RZ, UR44 ;  /* 0x0000002cff007e24 */ /* 0x003fe4000f8e00ff */
[----:B------:R-:W-:Y:S01]  /*1ad0*/  IMAD.U32 R3, RZ, RZ, UR41 ;  /* 0x00000029ff037e24 */ /* 0x000fe2000f8e00ff */
[----:B------:R-:W-:-:S04]  /*1ae0*/  UISETP.NE.AND UP0, UPT, UR5, 0xb, UPT ;  /* 0x0000000b0500788c */ /* 0x000fc8000bf05270 */
[----:B------:R-:W-:Y:S02]  /*1af0*/  USEL UR6, URZ, 0x1, UP0 ;  /* 0x000000013f067887 */ /* 0x000fe40008000000 */
[----:B------:R-:W-:Y:S02]  /*1b00*/  USEL UR5, UR5, URZ, UP0 ;  /* 0x0000003f05057287 */ /* 0x000fe40008000000 */
[----:B------:R-:W-:-:S06]  /*1b10*/  ULOP3.LUT UR6, UR40, UR6, URZ, 0x3c, !UPT ;  /* 0x0000000628067292 */ /* 0x000fcc000f8e3c3f */
[----:B------:R-:W-:-:S07]  /*1b20*/  IMAD.U32 R7, RZ, RZ, UR6 ;  /* 0x00000006ff077e24 */ /* 0x000fce000f8e00ff */
.L_x_30:
[----:B------:R-:W-:Y:S05]  /*1b30*/  @!P0 BRA `(.L_x_24) ;  /* 0x0000000000048947 */ /* 0x000fea0003800000 */
[----:B------:R-:W-:Y:S01]  /*1b40*/  BPT.TRAP 0x1 ;  /* 0x000000040000795c */ /* 0x000fe20000300000 */
.L_x_24:
[----:B------:R-:W0:Y:S01]  /*1b50*/  S2UR UR7, SR_CgaCtaId ;  /* 0x00000000000779c3 */ /* 0x000e220000008800 */
[----:B------:R-:W-:Y:S01]  /*1b60*/  UMOV UR6, 0x400 ;  /* 0x0000040000067882 */ /* 0x000fe20000000000 */
[----:B------:R-:W-:Y:S01]  /*1b70*/  IMAD.U32 R5, RZ, RZ, UR5 ;  /* 0x00000005ff057e24 */ /* 0x000fe2000f8e00ff */
[----:B------:R-:W-:Y:S01]  /*1b80*/  SHF.L.U32 R4, R7, 0x1f, RZ ;  /* 0x0000001f07047819 */ /* 0x000fe200000006ff */
[----:B0-----:R-:W-:-:S06]  /*1b90*/  ULEA UR6, UR7, UR6, 0x18 ;  /* 0x0000000607067291 */ /* 0x001fcc000f8ec03f */
[----:B------:R-:W-:-:S04]  /*1ba0*/  IMAD.U32 R6, RZ, RZ, UR6 ;  /* 0x00000006ff067e24 */ /* 0x000fc8000f8e00ff */
[----:B------:R-:W-:-:S04]  /*1bb0*/  IMAD R5, R5, 0x8, R6 ;  /* 0x0000000805057824 */ /* 0x000fc800078e0206 */
[----:B------:R0:W1:Y:S01]  /*1bc0*/  SYNCS.PHASECHK.TRANS64.TRYWAIT P1, [R5+URZ], R4 ;  /* 0x00000004050075a7 */ /* 0x000062000802017f */
[----:B------:R-:W-:Y:S05]  /*1bd0*/  @!P0 BRA `(.L_x_25) ;  /* 0x0000000000048947 */ /* 0x000fea0003800000 */
[----:B------:R-:W-:Y:S01]  /*1be0*/  BPT.TRAP 0x1 ;  /* 0x000000040000795c */ /* 0x000fe20000300000 */
.L_x_25:
[----:B-1----:R-:W-:Y:S05]  /*1bf0*/  @P1 BRA `(.L_x_26) ;  /* 0x0000000000081947 */ /* 0x002fea0003800000 */
[----:B------:R-:W1:Y:S02]  /*1c00*/  SYNCS.PHASECHK.TRANS64.TRYWAIT P1, [R5+URZ], R4 ;  /* 0x00000004050075a7 */ /* 0x000e64000802017f */
[----:B-1----:R-:W-:Y:S05]  /*1c10*/  @!P1 BRA `(.L_x_27) ;  /* 0x0000005800989947 */ /* 0x002fea0003800000 */
.L_x_26:
[----:B------:R-:W-:Y:S01]  /*1c20*/  ULEA UR6, UR5, UR4, 0x8 ;  /* 0x0000000405067291 */ /* 0x000fe2000f8e403f */
[----:B------:R-:W-:Y:S01]  /*1c30*/  WARPGROUP.ARRIVE ;  /* 0x00000000000079c5 */ /* 0x000fe20000000000 */
[----:B------:R-:W-:Y:S01]  /*1c40*/  ULEA UR7, UR5, UR45, 0xa ;  /* 0x0000002d05077291 */ /* 0x000fe2000f8e503f */
[----:B------:R-:W-:Y:S01]  /*1c50*/  UMOV UR11, 0x80000020 ;  /* 0x80000020000b7882 */ /* 0x000fe20000000000 */
[----:B------:R-:W-:Y:S02]  /*1c60*/  UMOV UR9, 0x80000020 ;  /* 0x8000002000097882 */ /* 0x000fe40000000000 */
[----:B------:R-:W-:Y:S01]  /*1c70*/  UIADD3 UR12, UR7, 0x200, URZ ;  /* 0x00000200070c7890 */ /* 0x000fe2000fffe03f */
[----:B------:R-:W-:Y:S02]  /*1c80*/  UMOV UR10, UR6 ;  /* 0x00000006000a7c82 */ /* 0x000fe40008000000 */
[----:B------:R-:W-:Y:S02]  /*1c90*/  UMOV UR8, UR7 ;  /* 0x0000000700087c82 */ /* 0x000fe40008000000 */
[----:B------:R-:W-:Y:S01]  /*1ca0*/  IGMMA.64x64x32.S8.S8 R56, gdesc[UR8], R56, gsb0 ;  /* 0x01e00000083879f1 */ /* 0x000fe20008041038 */
[----:B------:R-:W-:Y:S01]  /*1cb0*/  UMOV UR9, 0x80000020 ;  /* 0x8000002000097882 */ /* 0x000fe20000000000 */
[----:B------:R-:W-:Y:S01]  /*1cc0*/  UMOV UR8, UR12 ;  /* 0x0000000c00087c82 */ /* 0x000fe20008000000 */
[----:B------:R-:W-:-:S02]  /*1cd0*/  WARPGROUP.DEPBAR.LE gsb0, 0x0 ;  /* 0x00008000000079c5 */ /* 0x000fc40000010000 */
[----:B------:R-:W-:-:S06]  /*1ce0*/  WARPGROUP.ARRIVE ;  /* 0x00000000000079c5 */ /* 0x000fcc0000000000 */
[----:B------:R-:W-:Y:S01]  /*1cf0*/  IGMMA.64x64x32.S8.S8 R24, gdesc[UR8], R24, gsb0 ;  /* 0x01e00000081879f1 */ /* 0x000fe20008041018 */
        /* <DEDUP_REMOVED lines=15> */
[----:B------:R-:W-:Y:S01]  /*1df0*/  BPT.TRAP 0x1 ;  /* 0x000000040000795c */ /* 0x000fe20000300000 */
.L_x_28:
[----:B------:R-:W-:-:S13]  /*1e00*/  ISETP.NE.AND P1, PT, R22, RZ, PT ;  /* 0x000000ff1600720c */ /* 0x000fda0003f25270 */
[----:B01----:R-:W-:-:S04]  /*1e10*/  @P1 IMAD R4, R3, 0x8, R6 ;  /* 0x0000000803041824 */ /* 0x003fc800078e0206 */
[----:B------:R-:W-:-:S05]  /*1e20*/  @P1 VIADD R4, R4, 0x58 ;  /* 0x0000005804041836 */ /* 0x000fca0000000000 */
[----:B------:R-:W-:-:S04]  /*1e30*/  @P1 PRMT R4, R19, 0x654, R4 ;  /* 0x0000065413041816 */ /* 0x000fc80000000004 */
[----:B------:R0:W-:Y:S01]  /*1e40*/  @P1 SYNCS.ARRIVE.TRANS64.RED.A1T0 RZ, [R4+URZ], RZ ;  /* 0x000000ff04ff19a7 */ /* 0x0001e2000810043f */
[----:B------:R-:W-:-:S13]  /*1e50*/  ISETP.GT.U32.AND P1, PT, R18, 0x1, PT ;  /* 0x000000011200780c */ /* 0x000fda0003f24070 */
[----:B0-----:R-:W-:Y:S05]  /*1e60*/  @P1 BRA `(.L_x_29) ;  /* 0x0000000000041947 */ /* 0x001fea0003800000 */
[----:B------:R-:W-:Y:S01]  /*1e70*/  BPT.TRAP 0x1 ;  /* 0x000000040000795c */ /* 0x000fe20000300000 */
.L_x_29:
[----:B------:R-:W-:Y:S01]  /*1e80*/  UIADD3 UR5, UR5, 0x1, URZ ;  /* 0x0000000105057890 */ /* 0x000fe2000fffe03f */
[C---:B------:R-:W-:Y:S01]  /*1e90*/  ISETP.GT.AND P2, PT, R0.reuse, 0x1, PT ;  /* 0x000000010000780c */ /* 0x040fe20003f44270 */
[----:B------:R-:W-:Y:S02]  /*1ea0*/  VIADD R3, R3, 0x1 ;  /* 0x0000000103037836 */ /* 0x000fe40000000000 */
[----:B------:R-:W-:Y:S01]  /*1eb0*/  UISETP.NE.AND UP0, UPT, UR5, 0xb, UPT ;  /* 0x0000000b0500788c */ /* 0x000fe2000bf05270 */
[----:B------:R-:W-:Y:S02]  /*1ec0*/  VIADD R0, R0, 0xffffffff ;  /* 0xffffffff00007836 */ /* 0x000fe40000000000 */
[C---:B------:R-:W-:Y:S01]  /*1ed0*/  ISETP.NE.AND P1, PT, R3.reuse, 0xb, PT ;  /* 0x0000000b0300780c */ /* 0x040fe20003f25270 */
[----:B------:R-:W-:Y:S02]  /*1ee0*/  USEL UR6, URZ, 0x1, UP0 ;  /* 0x000000013f067887 */ /* 0x000fe40008000000 */
[----:B------:R-:W-:Y:S01]  /*1ef0*/  USEL UR5, UR5, URZ, UP0 ;  /* 0x0000003f05057287 */ /* 0x000fe20008000000 */
[----:B------:R-:W-:-:S03]  /*1f00*/  SEL R3, R3, RZ, P1 ;  /* 0x000000ff03037207 */ /* 0x000fc60000800000 */
[----:B------:R-:W-:Y:S01]  /*1f10*/  LOP3.LUT R7, R7, UR6, RZ, 0x3c, !PT ;  /* 0x0000000607077c12 */ /* 0x000fe2000f8e3cff */
[----:B------:R-:W-:Y:S07]  /*1f20*/  @P2 BRA `(.L_x_30) ;  /* 0xfffffffc00002947 */ /* 0x000fee000383ffff */
.L_x_23:
[----:B01----:R-:W0:Y:S02]  /*1f30*/  LDC R0, c[0x0][0x28c] ;  /* 0x0000a300ff007b82 */ /* 0x003e240000000800 */
[----:B0-----:R-:W-:-:S13]  /*1f40*/  ISETP.GE.AND P1, PT, R0, 0x1, PT ;  /* 0x000000010000780c */ /* 0x001fda0003f26270 */
[----:B------:R-:W-:Y:S05]  /*1f50*/  @!P1 BRA `(.L_x_31) ;  /* 0x0000000000449947 */ /* 0x000fea0003800000 */
[----:B------:R-:W-:Y:S05]  /*1f60*/  @!P0 BRA `(.L_x_32) ;  /* 0x0000000000048947 */ /* 0x000fea0003800000 */
[----:B------:R-:W-:Y:S01]  /*1f70*/  BPT.TRAP 0x1 ;  /* 0x000000040000795c */ /* 0x000fe20000300000 */
.L_x_32:
[----:B------:R-:W-:-:S13]  /*1f80*/  ISETP.NE.AND P0, PT, R22, RZ, PT ;  /* 0x000000ff1600720c */ /* 0x000fda0003f05270 */
[----:B------:R-:W-:-:S05]  /*1f90*/  VOTEU.ANY UP0, P0 ;  /* 0x00000000003f7886 */ /* 0x000fca0000000100 */
[----:B------:R-:W-:-:S06]  /*1fa0*/  @UP0 UIADD3 UR4, UR44, UR41, URZ ;  /* 0x000000292c040290 */ /* 0x000fcc000fffe03f */
[----:B------:R-:W-:Y:S02]  /*1fb0*/  IMAD.U32 R4, RZ, RZ, UR4 ;  /* 0x00000004ff047e24 */ /* 0x000fe4000f8e00ff */
[----:B------:R-:W-:Y:S02]  /*1fc0*/  IMAD.U32 R3, RZ, RZ, UR4 ;  /* 0x00000004ff037e24 */ /* 0x000fe4000f8e00ff */
[----:B------:R-:W-:-:S05]  /*1fd0*/  @P0 IMAD.WIDE.U32 R4, R4, -0x45d1745d, RZ ;  /* 0xba2e8ba304040825 */ /* 0x000fca00078e00ff */
[----:B------:R-:W-:-:S05]  /*1fe0*/  @P0 SHF.R.U32.HI R0, RZ, 0x3, R5 ;  /* 0x00000003ff000819 */ /* 0x000fca0000011605 */
[----:B------:R-:W-:-:S04]  /*1ff0*/  @P0 IMAD R0, R0, -0xb, R3 ;  /* 0xfffffff500000824 */ /* 0x000fc800078e0203 */
[----:B------:R-:W-:-:S04]  /*2000*/  @P0 IMAD R0, R0, 0x8, R6 ;  /* 0x0000000800000824 */ /* 0x000fc800078e0206 */
[----:B------:R-:W-:-:S05]  /*2010*/  @P0 VIADD R0, R0, 0x58 ;  /* 0x0000005800000836 */ /* 0x000fca0000000000 */
[----:B------:R-:W-:-:S04]  /*2020*/  @P0 PRMT R0, R19, 0x654, R0 ;  /* 0x0000065413000816 */ /* 0x000fc80000000000 */
[----:B------:R0:W-:Y:S01]  /*2030*/  @P0 SYNCS.ARRIVE.TRANS64.RED.A1T0 RZ, [R0+URZ], RZ ;  /* 0x000000ff00ff09a7 */ /* 0x0001e2000810043f */
[----:B------:R-:W-:-:S13]  /*2040*/  ISETP.GT.U32.AND P0, PT, R18, 0x1, PT ;  /* 0x000000011200780c */ /* 0x000fda0003f04070 */
[----:B0-----:R-:W-:Y:S05]  /*2050*/  @P0 BRA `(.L_x_31) ;  /* 0x0000000000040947 */ /* 0x001fea0003800000 */
[----:B------:R-:W-:Y:S01]  /*2060*/  BPT.TRAP 0x1 ;  /* 0x000000040000795c */ /* 0x000fe20000300000 */
.L_x_31:
[----:B------:R-:W-:Y:S01]  /*2070*/  IMAD.SHL.U32 R3, R100, 0x40, RZ ;  /* 0x0000004064037824 */ /* 0x000fe200078e00ff */
[----:B------:R-:W-:Y:S01]  /*2080*/  UIADD3 UR41, UR43, UR41, URZ ;  /* 0x000000292b297290 */ /* 0x000fe2000fffe03f */
[----:B------:R-:W-:Y:S01]  /*2090*/  IMAD.SHL.U32 R12, R99, 0x100, RZ ;  /* 0x00000100630c7824 */ /* 0x000fe200078e00ff */
[----:B------:R-:W-:Y:S01]  /*20a0*/  ULDC UR7, c[0x0][0x288] ;  /* 0x0000a20000077ab9 */ /* 0x000fe20000000800 */
[----:B------:R-:W-:Y:S01]  /*20b0*/  ULDC UR10, c[0x0][0x284] ;  /* 0x0000a100000a7ab9 */ /* 0x000fe20000000800 */
[----:B------:R-:W-:Y:S01]  /*20c0*/  UISETP.GT.U32.AND UP0, UPT, UR41, 0xa, UPT ;  /* 0x0000000a2900788c */ /* 0x000fe2000bf04070 */
[C---:B------:R-:W-:Y:S01]  /*20d0*/  ISETP.GE.AND P0, PT, R3.reuse, UR7, PT ;  /* 0x0000000703007c0c */ /* 0x040fe2000bf06270 */
[----:B------:R-:W-:Y:S01]  /*20e0*/  UISETP.GE.U32.AND UP1, UPT, UR43, 0xb, UPT ;  /* 0x0000000b2b00788c */ /* 0x000fe2000bf26070 */
[----:B------:R-:W-:Y:S01]  /*20f0*/  SHF.R.S32.HI R104, RZ, 0x1f, R23 ;  /* 0x0000001fff687819 */ /* 0x000fe20000011417 */
[----:B------:R-:W-:Y:S01]  /*2100*/  UISETP.LT.U32.AND UP0, UPT, UR43, 0xb, UP0 ;  /* 0x0000000b2b00788c */ /* 0x000fe20008701070 */
[----:B------:R-:W-:Y:S01]  /*2110*/  ISETP.GE.OR P0, PT, R12, UR10, P0 ;  /* 0x0000000a0c007c0c */ /* 0x000fe20008706670 */
[----:B------:R-:W-:Y:S01]  /*2120*/  UIMAD.WIDE.U32 UR4, UR41, -0x45d1745d, URZ ;  /* 0xba2e8ba3290478a5 */ /* 0x000fe2000f8e003f */
[----:B------:R-:W-:Y:S01]  /*2130*/  LOP3.LUT R20, R3, 0x6, R94, 0xf8, !PT ;  /* 0x0000000603147812 */ /* 0x000fe200078ef85e */
[----:B------:R-:W-:Y:S01]  /*2140*/  USEL UR6, URZ, 0x1, !UP0 ;  /* 0x000000013f067887 */ /* 0x000fe2000c000000 */
[----:B------:R-:W-:-:S02]  /*2150*/  ULDC.64 UR8, c[0x0][0x5d0] ;  /* 0x0001740000087ab9 */ /* 0x000fc40000000a00 */
[----:B------:R-:W-:Y:S01]  /*2160*/  SHF.R.S32.HI R21, RZ, 0x1f, R20 ;  /* 0x0000001fff157819 */ /* 0x000fe20000011414 */
[----:B------:R-:W-:Y:S01]  /*2170*/  IMAD R0, R104, UR8, RZ ;  /* 0x0000000868007c24 */ /* 0x000fe2000f8e02ff */
[----:B------:R-:W-:Y:S02]  /*2180*/  USHF.R.U32.HI UR4, URZ, 0x3, UR5 ;  /* 0x000000033f047899 */ /* 0x000fe40008011605 */
[----:B------:R-:W-:Y:S01]  /*2190*/  ULOP3.LUT UR40, UR40, UR6, URZ, 0x3c, !UPT ;  /* 0x0000000628287292 */ /* 0x000fe2000f8e3c3f */
[C---:B------:R-:W-:Y:S01]  /*21a0*/  IMAD R7, R23.reuse, UR9, R0 ;  /* 0x0000000917077c24 */ /* 0x040fe2000f8e0200 */
[----:B------:R-:W-:Y:S01]  /*21b0*/  UIMAD UR41, UR4, -0xb, UR41 ;  /* 0xfffffff5042978a4 */ /* 0x000fe2000f8e0229 */
[----:B------:R-:W-:Y:S01]  /*21c0*/  IMAD.WIDE.U32 R4, R23, UR8, R20 ;  /* 0x0000000817047c25 */ /* 0x000fe2000f8e0014 */
[----:B------:R-:W-:-:S03]  /*21d0*/  @UP1 ULOP3.LUT UR40, UR40, 0x1, UR4, 0x78, !UPT ;  /* 0x0000000128281892 */ /* 0x000fc6000f8e7804 */
[----:B------:R-:W-:Y:S02]  /*21e0*/  IMAD.IADD R5, R5, 0x1, R7 ;  /* 0x0000000105057824 */ /* 0x000fe400078e0207 */
[----:B------:R-:W-:Y:S01]  /*21f0*/  IMAD.MOV.U32 R0, RZ, RZ, -0x1 ;  /* 0xffffffffff007424 */ /* 0x000fe200078e00ff */
[----:B------:R-:W-:Y:S06]  /*2200*/  @P0 BRA `(.L_x_33) ;  /* 0x0000003400000947 */ /* 0x000fec0003800000 */
[----:B------:R-:W0:Y:S01]  /*2210*/  LDC.64 R100, c[0x0][0x5c8] ;  /* 0x00017200ff647b82 */ /* 0x000e220000000a00 */
[----:B------:R-:W-:Y:S01]  /*2220*/  IMAD.WIDE R10, R99, 0x100, R88 ;  /* 0x00000100630a7825 */ /* 0x000fe200078e0258 */
[----:B------:R-:W-:Y:S01]  /*2230*/  ULDC.64 UR4, c[0x0][0x5c0] ;  /* 0x0001700000047ab9 */ /* 0x000fe20000000a00 */
[----:B------:R-:W-:Y:S02]  /*2240*/  BSSY B0, `(.L_x_33) ;  /* 0x000033c000007945 */ /* 0x000fe40003800000 */
[----:B------:R-:W-:Y:S02]  /*2250*/  IMAD.IADD R99, R97, 0x1, -R12 ;  /* 0x0000000161637824 */ /* 0x000fe400078e0a0c */
[----:B------:R-:W-:Y:S02]  /*2260*/  IMAD.IADD R3, R92, 0x1, -R3 ;  /* 0x000000015c037824 */ /* 0x000fe400078e0a03 */
[-C--:B0-----:R-:W-:Y:S01]  /*2270*/  IMAD R6, R11, R100.reuse, RZ ;  /* 0x000000640b067224 */ /* 0x081fe200078e02ff */
[----:B------:R-:W-:Y:S01]  /*2280*/  SHF.L.U64.HI R13, R100, 0x7, R101 ;  /* 0x00000007640d7819 */ /* 0x000fe20000010265 */
[----:B------:R-:W-:-:S04]  /*2290*/  IMAD.WIDE.U32 R4, R10, R100, R4 ;  /* 0x000000640a047225 */ /* 0x000fc800078e0004 */
[----:B------:R-:W-:Y:S01]  /*22a0*/  IMAD R7, R10, R101, R6 ;  /* 0x000000650a077224 */ /* 0x000fe200078e0206 */
[----:B------:R-:W-:Y:S01]  /*22b0*/  IADD3 R14, P0, R4, UR4, RZ ;  /* 0x00000004040e7c10 */ /* 0x000fe2000ff1e0ff */
[C---:B------:R-:W-:Y:S02]  /*22c0*/  IMAD.SHL.U32 R9, R100.reuse, 0x80, RZ ;  /* 0x0000008064097824 */ /* 0x040fe400078e00ff */
[----:B------:R-:W-:Y:S01]  /*22d0*/  IMAD.IADD R7, R5, 0x1, R7 ;  /* 0x0000000105077824 */ /* 0x000fe200078e0207 */
[-C--:B------:R-:W-:Y:S02]  /*22e0*/  LEA R4, P1, R100, R14.reuse, 0x3 ;  /* 0x0000000e64047211 */ /* 0x080fe400078218ff */
[----:B------:R-:W-:Y:S02]  /*22f0*/  IADD3 R6, P2, R9, R14, RZ ;  /* 0x0000000e09067210 */ /* 0x000fe40007f5e0ff */
[----:B------:R-:W-:Y:S02]  /*2300*/  IADD3.X R15, R7, UR5, RZ, P0, !PT ;  /* 0x00000005070f7c10 */ /* 0x000fe400087fe4ff */
[----:B-----5:R-:W-:-:S02]  /*2310*/  ISETP.NE.AND P0, PT, R91, RZ, PT ;  /* 0x000000ff5b00720c */ /* 0x020fc40003f05270 */
[----:B------:R-:W-:Y:S01]  /*2320*/  LEA.HI.X R5, R100, R15, R101, 0x3, P1 ;  /* 0x0000000f64057211 */ /* 0x000fe200008f1c65 */
[----:B------:R-:W-:Y:S01]  /*2330*/  IMAD.X R7, R13, 0x1, R15, P2 ;  /* 0x000000010d077824 */ /* 0x000fe200010e060f */
[----:B------:R-:W-:-:S05]  /*2340*/  IADD3 R8, P1, R9, R4, RZ ;  /* 0x0000000409087210 */ /* 0x000fca0007f3e0ff */
[----:B------:R-:W-:-:S04]  /*2350*/  IMAD.X R9, R13, 0x1, R5, P1 ;  /* 0x000000010d097824 */ /* 0x000fc800008e0605 */
[----:B------:R-:W-:Y:S05]  /*2360*/  @!P0 BRA `(.L_x_34) ;  /* 0x0000002400948947 */ /* 0x000fea0003800000 */
[----:B------:R-:W0:Y:S01]  /*2370*/  LDC.64 R102, c[0x0][0x5b0] ;  /* 0x00016c00ff667b82 */ /* 0x000e220000000a00 */
[----:B------:R-:W-:Y:S01]  /*2380*/  ULDC.64 UR4, c[0x0][0x5b8] ;  /* 0x00016e0000047ab9 */ /* 0x000fe20000000a00 */
[----:B------:R-:W-:Y:S01]  /*2390*/  ISETP.GE.AND P0, PT, R99, 0x1, PT ;  /* 0x000000016300780c */ /* 0x000fe20003f06270 */
[----:B------:R-:W-:Y:S01]  /*23a0*/  IMAD R100, R104, UR4, RZ ;  /* 0x0000000468647c24 */ /* 0x000fe2000f8e02ff */
[----:B------:R-:W-:Y:S01]  /*23b0*/  BSSY B1, `(.L_x_35) ;  /* 0x0000010000017945 */ /* 0x000fe20003800000 */
[----:B------:R-:W-:Y:S01]  /*23c0*/  IMAD.WIDE.U32 R20, R23, UR4, R20 ;  /* 0x0000000417147c25 */ /* 0x000fe2000f8e0014 */
[----:B------:R-:W-:Y:S02]  /*23d0*/  ISETP.LT.OR P3, PT, R3, 0x1, !P0 ;  /* 0x000000010300780c */ /* 0x000fe40004761670 */
[----:B------:R-:W1:Y:S01]  /*23e0*/  LDC.64 R12, c[0x0][0x5a8] ;  /* 0x00016a00ff0c7b82 */ /* 0x000e620000000a00 */
[----:B------:R-:W-:Y:S02]  /*23f0*/  IMAD R23, R23, UR5, R100 ;  /* 0x0000000517177c24 */ /* 0x000fe4000f8e0264 */
[----:B------:R-:W-:-:S02]  /*2400*/  IMAD.MOV.U32 R100, RZ, RZ, R20 ;  /* 0x000000ffff647224 */ /* 0x000fc400078e0014 */
[----:B------:R-:W-:Y:S02]  /*2410*/  IMAD.IADD R101, R21, 0x1, R23 ;  /* 0x0000000115657824 */ /* 0x000fe400078e0217 */
[-C--:B0-----:R-:W-:Y:S01]  /*2420*/  IMAD R23, R11, R102.reuse, RZ ;  /* 0x000000660b177224 */ /* 0x081fe200078e02ff */
[----:B------:R-:W-:Y:S01]  /*2430*/  SHF.L.U64.HI R107, R102, 0x3, R103 ;  /* 0x00000003666b7819 */ /* 0x000fe20000010267 */
[----:B------:R-:W-:-:S04]  /*2440*/  IMAD.WIDE.U32 R104, R10, R102, R100 ;  /* 0x000000660a687225 */ /* 0x000fc800078e0064 */
[----:B------:R-:W-:Y:S01]  /*2450*/  IMAD R111, R10, R103, R23 ;  /* 0x000000670a6f7224 */ /* 0x000fe200078e0217 */
[----:B-1----:R-:W-:Y:S01]  /*2460*/  IADD3 R104, P1, R104, R12, RZ ;  /* 0x0000000c68687210 */ /* 0x002fe20007f3e0ff */
[----:B------:R-:W-:-:S03]  /*2470*/  IMAD.SHL.U32 R106, R102, 0x8, RZ ;  /* 0x00000008666a7824 */ /* 0x000fc600078e00ff */
[----:B------:R-:W-:Y:S01]  /*2480*/  IADD3.X R105, R13, R105, R111, P1, !PT ;  /* 0x000000690d697210 */ /* 0x000fe20000ffe46f */
[----:B------:R-:W-:Y:S08]  /*2490*/  @P3 BRA `(.L_x_36) ;  /* 0x0000000000043947 */ /* 0x000ff00003800000 */
[----:B------:R0:W5:Y:S02]  /*24a0*/  LDG.E.U8 R98, desc[UR38][R104.64] ;  /* 0x0000002668627981 */ /* 0x000164000c1e1100 */
.L_x_36:
[----:B------:R-:W-:Y:S05]  /*24b0*/  BSYNC B1 ;  /* 0x0000000000017941 */ /* 0x000fea0003800000 */
.L_x_35:
[----:B-----5:R-:W-:Y:S01]  /*24c0*/  LOP3.LUT R23, R98, 0xffff, RZ, 0xc0, !PT ;  /* 0x0000ffff62177812 */ /* 0x020fe200078ec0ff */
[----:B------:R-:W-:Y:S01]  /*24d0*/  IMAD.WIDE.U32 R108, R10, R102, R106 ;  /* 0x000000660a6c7225 */ /* 0x000fe200078e006a */
[----:B------:R-:W-:Y:S01]  /*24e0*/  ISETP.LT.OR P4, PT, R3, 0x2, !P0 ;  /* 0x000000020300780c */ /* 0x000fe20004781670 */
[----:B------:R-:W-:Y:S01]  /*24f0*/  BSSY B1, `(.L_x_37) ;  /* 0x000000e000017945 */ /* 0x000fe20003800000 */
[----:B------:R-:W-:Y:S01]  /*2500*/  PRMT R110, R23, 0x8880, RZ ;  /* 0x00008880176e7816 */ /* 0x000fe200000000ff */
[----:B------:R-:W-:Y:S01]  /*2510*/  IMAD.IADD R109, R111, 0x1, R109 ;  /* 0x000000016f6d7824 */ /* 0x000fe200078e026d */
[----:B------:R-:W-:Y:S02]  /*2520*/  IADD3 R108, P2, P5, R20, R12, R108 ;  /* 0x0000000c146c7210 */ /* 0x000fe40007d5e06c */
[----:B------:R-:W-:Y:S01]  /*2530*/  ISETP.GE.AND P1, PT, R99, 0x9, PT ;  /* 0x000000096300780c */ /* 0x000fe20003f26270 */
[----:B------:R-:W-:Y:S01]  /*2540*/  IMAD R23, R110, R91, RZ ;  /* 0x0000005b6e177224 */ /* 0x000fe200078e02ff */
[----:B------:R-:W-:-:S02]  /*2550*/  IADD3.X R109, R101, R13, R109, P2, P5 ;  /* 0x0000000d656d7210 */ /* 0x000fc400017ea46d */
[----:B------:R-:W-:Y:S01]  /*2560*/  ISETP.LT.OR P2, PT, R3, 0x1, !P1 ;  /* 0x000000010300780c */ /* 0x000fe20004f41670 */
[----:B------:R-:W-:-:S05]  /*2570*/  @!P3 IMAD R111, R56, R90, R23 ;  /* 0x0000005a386fb224 */ /* 0x000fca00078e0217 */
[----:B------:R1:W-:Y:S01]  /*2580*/  @!P3 STG.E.U8 desc[UR38][R14.64], R111 ;  /* 0x0000006f0e00b986 */ /* 0x0003e2000c101126 */
[----:B------:R-:W-:Y:S06]  /*2590*/  @P4 BRA `(.L_x_38) ;  /* 0x00000000000c4947 */ /* 0x000fec0003800000 */
[----:B------:R-:W2:Y:S02]  /*25a0*/  LDG.E.U8 R98, desc[UR38][R104.64+0x1] ;  /* 0x0000012668627981 */ /* 0x000ea4000c1e1100 */
[----:B--2---:R-:W-:-:S05]  /*25b0*/  PRMT R56, R98, 0x8880, RZ ;  /* 0x0000888062387816 */ /* 0x004fca00000000ff */
[----:B------:R-:W-:-:S07]  /*25c0*/  IMAD R23, R56, R91, RZ ;  /* 0x0000005b38177224 */ /* 0x000fce00078e02ff */
.L_x_38:
[----:B------:R-:W-:Y:S05]  /*25d0*/  BSYNC B1 ;  /* 0x0000000000017941 */ /* 0x000fea0003800000 */
.L_x_37:
[----:B------:R-:W-:Y:S01]  /*25e0*/  @!P4 IMAD R57, R57, R90, R23 ;  /* 0x0000005a3939c224 */ /* 0x000fe200078e0217 */
[----:B------:R-:W-:Y:S04]  /*25f0*/  BSSY B1, `(.L_x_39) ;  /* 0x0000006000017945 */ /* 0x000fe80003800000 */
[----:B------:R2:W-:Y:S01]  /*2600*/  @!P4 STG.E.U8 desc[UR38][R14.64+0x1], R57 ;  /* 0x000001390e00c986 */ /* 0x0005e2000c101126 */
[----:B------:R-:W-:Y:S05]  /*2610*/  @P2 BRA `(.L_x_40) ;  /* 0x00000000000c2947 */ /* 0x000fea0003800000 */
[----:B------:R-:W3:Y:S02]  /*2620*/  LDG.E.U8 R98, desc[UR38][R108.64] ;  /* 0x000000266c627981 */ /* 0x000ee4000c1e1100 */
[----:B---3--:R-:W-:-:S05]  /*2630*/  PRMT R56, R98, 0x8880, RZ ;  /* 0x0000888062387816 */ /* 0x008fca00000000ff */
[----:B------:R-:W-:-:S07]  /*2640*/  IMAD R23, R56, R91, RZ ;  /* 0x0000005b38177224 */ /* 0x000fce00078e02ff */
.L_x_40:
[----:B------:R-:W-:Y:S05]  /*2650*/  BSYNC B1 ;  /* 0x0000000000017941 */ /* 0x000fea0003800000 */
.L_x_39:
[C---:B------:R-:W-:Y:S01]  /*2660*/  ISETP.LT.OR P4, PT, R3.reuse, 0x2, !P1 ;  /* 0x000000020300780c */ /* 0x040fe20004f81670 */
[----:B--2---:R-:W-:Y:S01]  /*2670*/  @!P2 IMAD R57, R58, R90, R23 ;  /* 0x0000005a3a39a224 */ /* 0x004fe200078e0217 */
[----:B------:R-:W-:Y:S01]  /*2680*/  BSSY B1, `(.L_x_41) ;  /* 0x0000009000017945 */ /* 0x000fe20003800000 */
[C---:B------:R-:W-:Y:S02]  /*2690*/  ISETP.LT.OR P3, PT, R3.reuse, 0x9, !P0 ;  /* 0x000000090300780c */ /* 0x040fe40004761670 */
[C---:B------:R-:W-:Y:S01]  /*26a0*/  ISETP.LT.OR P5, PT, R3.reuse, 0xa, !P0 ;  /* 0x0000000a0300780c */ /* 0x040fe200047a1670 */
[----:B------:R2:W-:Y:S01]  /*26b0*/  @!P2 STG.E.U8 desc[UR38][R4.64], R57 ;  /* 0x000000390400a986 */ /* 0x0005e2000c101126 */
[----:B------:R-:W-:-:S06]  /*26c0*/  ISETP.LT.OR P2, PT, R3, 0x9, !P1 ;  /* 0x000000090300780c */ /* 0x000fcc0004f41670 */
[----:B------:R-:W-:Y:S07]  /*26d0*/  @P4 BRA `(.L_x_42) ;  /* 0x00000000000c4947 */ /* 0x000fee0003800000 */
[----:B------:R-:W3:Y:S02]  /*26e0*/  LDG.E.U8 R98, desc[UR38][R108.64+0x1] ;  /* 0x000001266c627981 */ /* 0x000ee4000c1e1100 */
[----:B---3--:R-:W-:-:S05]  /*26f0*/  PRMT R56, R98, 0x8880, RZ ;  /* 0x0000888062387816 */ /* 0x008fca00000000ff */
[----:B------:R-:W-:-:S07]  /*2700*/  IMAD R23, R56, R91, RZ ;  /* 0x0000005b38177224 */ /* 0x000fce00078e02ff */
.L_x_42:
[----:B------:R-:W-:Y:S05]  /*2710*/  BSYNC B1 ;  /* 0x0000000000017941 */ /* 0x000fea0003800000 */
.L_x_41:
[----:B------:R-:W-:Y:S01]  /*2720*/  @!P4 IMAD R59, R59, R90, R23 ;  /* 0x0000005a3b3bc224 */ /* 0x000fe200078e0217 */
[----:B------:R-:W-:Y:S04]  /*2730*/  BSSY B1, `(.L_x_43) ;  /* 0x0000006000017945 */ /* 0x000fe80003800000 */
[----:B------:R3:W-:Y:S01]  /*2740*/  @!P4 STG.E.U8 desc[UR38][R4.64+0x1], R59 ;  /* 0x0000013b0400c986 */ /* 0x0007e2000c101126 */
[----:B------:R-:W-:Y:S05]  /*2750*/  @P3 BRA `(.L_x_44) ;  /* 0x00000000000c3947 */ /* 0x000fea0003800000 */
[----:B------:R-:W4:Y:S02]  /*2760*/  LDG.E.U8 R98, desc[UR38][R104.64+0x8] ;  /* 0x0000082668627981 */ /* 0x000f24000c1e1100 */
[----:B----4-:R-:W-:-:S05]  /*2770*/  PRMT R56, R98, 0x8880, RZ ;  /* 0x0000888062387816 */ /* 0x010fca00000000ff */
[----:B------:R-:W-:-:S07]  /*2780*/  IMAD R23, R56, R91, RZ ;  /* 0x0000005b38177224 */ /* 0x000fce00078e02ff */
.L_x_44:
[----:B------:R-:W-:Y:S05]  /*2790*/  BSYNC B1 ;  /* 0x0000000000017941 */ /* 0x000fea0003800000 */
.L_x_43:
[----:B--2---:R-:W-:Y:S01]  /*27a0*/  @!P3 IMAD R57, R60, R90, R23 ;  /* 0x0000005a3c39b224 */ /* 0x004fe200078e0217 */
[----:B------:R-:W-:Y:S04]  /*27b0*/  BSSY B1, `(.L_x_45) ;  /* 0x0000006000017945 */ /* 0x000fe80003800000 */
[----:B------:R2:W-:Y:S01]  /*27c0*/  @!P3 STG.E.U8 desc[UR38][R14.64+0x8], R57 ;  /* 0x000008390e00b986 */ /* 0x0005e2000c101126 */
[----:B------:R-:W-:Y:S05]  /*27d0*/  @P5 BRA `(.L_x_46) ;  /* 0x00000000000c5947 */ /* 0x000fea0003800000 */
[----:B------:R-:W4:Y:S02]  /*27e0*/  LDG.E.U8 R98, desc[UR38][R104.64+0x9] ;  /* 0x0000092668627981 */ /* 0x000f24000c1e1100 */
[----:B----4-:R-:W-:-:S05]  /*27f0*/  PRMT R56, R98, 0x8880, RZ ;  /* 0x0000888062387816 */ /* 0x010fca00000000ff */
[----:B------:R-:W-:-:S07]  /*2800*/  IMAD R23, R56, R91, RZ ;  /* 0x0000005b38177224 */ /* 0x000fce00078e02ff */
.L_x_46:
[----:B------:R-:W-:Y:S05]  /*2810*/  BSYNC B1 ;  /* 0x0000000000017941 */ /* 0x000fea0003800000 */
.L_x_45:
[----:B------:R-:W-:Y:S01]  /*2820*/  @!P5 IMAD R61, R61, R90, R23 ;  /* 0x0000005a3d3dd224 */ /* 0x000fe200078e0217 */
[----:B------:R-:W-:Y:S04]  /*2830*/  BSSY B1, `(.L_x_47) ;  /* 0x0000006000017945 */ /* 0x000fe80003800000 */
[----:B------:R4:W-:Y:S01]  /*2840*/  @!P5 STG.E.U8 desc[UR38][R14.64+0x9], R61 ;  /* 0x0000093d0e00d986 */ /* 0x0009e2000c101126 */
[----:B------:R-:W-:Y:S05]  /*2850*/  @P2 BRA `(.L_x_48) ;  /* 0x00000000000c2947 */ /* 0x000fea0003800000 */
[----:B------:R-:W5:Y:S02]  /*2860*/  LDG.E.U8 R98, desc[UR38][R108.64+0x8] ;  /* 0x000008266c627981 */ /* 0x000f64000c1e1100 */
[----:B-----5:R-:W-:-:S05]  /*2870*/  PRMT R56, R98, 0x8880, RZ ;  /* 0x0000888062387816 */ /* 0x020fca00000000ff */
[----:B------:R-:W-:-:S07]  /*2880*/  IMAD R23, R56, R91, RZ ;  /* 0x0000005b38177224 */ /* 0x000fce00078e02ff */
.L_x_48:
[----:B------:R-:W-:Y:S05]  /*2890*/  BSYNC B1 ;  /* 0x0000000000017941 */ /* 0x000fea0003800000 */
.L_x_47:
        /* <DEDUP_REMOVED lines=8> */
[----:B------:R-:W5:Y:S02]  /*2920*/  LDG.E.U8 R98, desc[UR38][R108.64+0x9] ;  /* 0x000009266c627981 */ /* 0x000f64000c1e1100 */
[----:B-----5:R-:W-:-:S05]  /*2930*/  PRMT R56, R98, 0x8880, RZ ;  /* 0x0000888062387816 */ /* 0x020fca00000000ff */
[----:B------:R-:W-:-:S07]  /*2940*/  IMAD R23, R56, R91, RZ ;  /* 0x0000005b38177224 */ /* 0x000fce00078e02ff */
.L_x_50:
[----:B------:R-:W-:Y:S05]  /*2950*/  BSYNC B1 ;  /* 0x0000000000017941 */ /* 0x000fea0003800000 */
.L_x_49:
[----:B------:R-:W-:Y:S01]  /*2960*/  @!P4 IMAD R63, R63, R90, R23 ;  /* 0x0000005a3f3fc224 */ /* 0x000fe200078e0217 */
[----:B------:R-:W-:Y:S04]  /*2970*/  BSSY B1, `(.L_x_51) ;  /* 0x0000006000017945 */ /* 0x000fe80003800000 */
[----:B------:R0:W-:Y:S01]  /*2980*/  @!P4 STG.E.U8 desc[UR38][R4.64+0x9], R63 ;  /* 0x0000093f0400c986 */ /* 0x0001e2000c101126 */
[----:B------:R-:W-:Y:S05]  /*2990*/  @P3 BRA `(.L_x_52) ;  /* 0x00000000000c3947 */ /* 0x000fea0003800000 */
[----:B------:R-:W5:Y:S02]  /*29a0*/  LDG.E.U8 R98, desc[UR38][R104.64+0x10] ;  /* 0x0000102668627981 */ /* 0x000f64000c1e1100 */
[----:B-----5:R-:W-:-:S05]  /*29b0*/  PRMT R56, R98, 0x8880, RZ ;  /* 0x0000888062387816 */ /* 0x020fca00000000ff */
[----:B------:R-:W-:-:S07]  /*29c0*/  IMAD R23, R56, R91, RZ ;  /* 0x0000005b38177224 */ /* 0x000fce00078e02ff */
.L_x_52:
[----:B------:R-:W-:Y:S05]  /*29d0*/  BSYNC B1 ;  /* 0x0000000000017941 */ /* 0x000fea0003800000 */
.L_x_51:
[----:B--2---:R-:W-:Y:S01]  /*29e0*/  @!P3 IMAD R57, R64, R90, R23 ;  /* 0x0000005a4039b224 */ /* 0x004fe200078e0217 */
[----:B------:R-:W-:Y:S04]  /*29f0*/  BSSY B1, `(.L_x_53) ;  /* 0x0000006000017945 */ /* 0x000fe80003800000 */
[----:B------:R2:W-:Y:S01]  /*2a00*/  @!P3 STG.E.U8 desc[UR38][R14.64+0x10], R57 ;  /* 0x000010390e00b986 */ /* 0x0005e2000c101126 */
[----:B------:R-:W-:Y:S05]  /*2a10*/  @P5 BRA `(.L_x_54) ;  /* 0x00000000000c5947 */ /* 0x000fea0003800000 */
[----:B------:R-:W5:Y:S02]  /*2a20*/  LDG.E.U8 R98, desc[UR38][R104.64+0x11] ;  /* 0x0000112668627981 */ /* 0x000f64000c1e1100 */
[----:B-----5:R-:W-:-:S05]  /*2a30*/  PRMT R56, R98, 0x8880, RZ ;  /* 0x0000888062387816 */ /* 0x020fca00000000ff */
[----:B------:R-:W-:-:S07]  /*2a40*/  IMAD R23, R56, R91, RZ ;  /* 0x0000005b38177224 */ /* 0x000fce00078e02ff */
.L_x_54:
[----:B------:R-:W-:Y:S05]  /*2a50*/  BSYNC B1 ;  /* 0x0000000000017941 */ /* 0x000fea0003800000 */
.L_x_53:
[----:B------:R-:W-:Y:S01]  /*2a60*/  @!P5 IMAD R65, R65, R90, R23 ;  /* 0x0000005a4141d224 */ /* 0x000fe200078e0217 */
[----:B------:R-:W-:Y:S04]  /*2a70*/  BSSY B1, `(.L_x_55) ;  /* 0x0000006000017945 */ /* 0x000fe80003800000 */
[----:B------:R0:W-:Y:S01]  /*2a80*/  @!P5 STG.E.U8 desc[UR38][R14.64+0x11], R65 ;  /* 0x000011410e00d986 */ /* 0x0001e2000c101126 */
[----:B------:R-:W-:Y:S05]  /*2a90*/  @P2 BRA `(.L_x_56) ;  /* 0x00000000000c2947 */ /* 0x000fea0003800000 */
[----:B------:R-:W5:Y:S02]  /*2aa0*/  LDG.E.U8 R98, desc[UR38][R108.64+0x10] ;  /* 0x000010266c627981 */ /* 0x000f64000c1e1100 */
[----:B-----5:R-:W-:-:S05]  /*2ab0*/  PRMT R56, R98, 0x8880, RZ ;  /* 0x0000888062387816 */ /* 0x020fca00000000ff */
[----:B------:R-:W-:-:S07]  /*2ac0*/  IMAD R23, R56, R91, RZ ;  /* 0x0000005b38177224 */ /* 0x000fce00078e02ff */
.L_x_56:
[----:B------:R-:W-:Y:S05]  /*2ad0*/  BSYNC B1 ;  /* 0x0000000000017941 */ /* 0x000fea0003800000 */
.L_x_55:
        /* <DEDUP_REMOVED lines=11> */
.L_x_58:
[----:B------:R-:W-:Y:S05]  /*2b90*/  BSYNC B1 ;  /* 0x0000000000017941 */ /* 0x000fea0003800000 */
.L_x_57:
[----:B------:R-:W-:Y:S01]  /*2ba0*/  @!P4 IMAD R67, R67, R90, R23 ;  /* 0x0000005a4343c224 */ /* 0x000fe200078e0217 */
[----:B------:R-:W-:Y:S04]  /*2bb0*/  BSSY B1, `(.L_x_59) ;  /* 0x0000006000017945 */ /* 0x000fe80003800000 */
[----:B------:R0:W-:Y:S01]  /*2bc0*/  @!P4 STG.E.U8 desc[UR38][R4.64+0x11], R67 ;  /* 0x000011430400c986 */ /* 0x0001e2000c101126 */
[----:B------:R-:W-:Y:S05]  /*2bd0*/  @P3 BRA `(.L_x_60) ;  /* 0x00000000000c3947 */ /* 0x000fea0003800000 */
[----:B------:R-:W5:Y:S02]  /*2be0*/  LDG.E.U8 R98, desc[UR38][R104.64+0x18] ;  /* 0x0000182668627981 */ /* 0x000f64000c1e1100 */
[----:B-----5:R-:W-:-:S05]  /*2bf0*/  PRMT R56, R98, 0x8880, RZ ;  /* 0x0000888062387816 */ /* 0x020fca00000000ff */
[----:B------:R-:W-:-:S07]  /*2c00*/  IMAD R23, R56, R91, RZ ;  /* 0x0000005b38177224 */ /* 0x000fce00078e02ff */
.L_x_60:
[----:B------:R-:W-:Y:S05]  /*2c10*/  BSYNC B1 ;  /* 0x0000000000017941 */ /* 0x000fea0003800000 */
.L_x_59:
[----:B--2---:R-:W-:Y:S01]  /*2c20*/  @!P3 IMAD R57, R68, R90, R23 ;  /* 0x0000005a4439b224 */ /* 0x004fe200078e0217 */
[----:B------:R-:W-:Y:S04]  /*2c30*/  BSSY B1, `(.L_x_61) ;  /* 0x0000006000017945 */ /* 0x000fe80003800000 */
[----:B------:R2:W-:Y:S01]  /*2c40*/  @!P3 STG.E.U8 desc[UR38][R14.64+0x18], R57 ;  /* 0x000018390e00b986 */ /* 0x0005e2000c101126 */
[----:B------:R-:W-:Y:S05]  /*2c50*/  @P5 BRA `(.L_x_62) ;  /* 0x00000000000c5947 */ /* 0x000fea0003800000 */
[----:B------:R-:W5:Y:S02]  /*2c60*/  LDG.E.U8 R98, desc[UR38][R104.64+0x19] ;  /* 0x0000192668627981 */ /* 0x000f64000c1e1100 */
[----:B-----5:R-:W-:-:S05]  /*2c70*/  PRMT R56, R98, 0x8880, RZ ;  /* 0x0000888062387816 */ /* 0x020fca00000000ff */
[----:B------:R-:W-:-:S07]  /*2c80*/  IMAD R23, R56, R91, RZ ;  /* 0x0000005b38177224 */ /* 0x000fce00078e02ff */
.L_x_62:
[----:B------:R-:W-:Y:S05]  /*2c90*/  BSYNC B1 ;  /* 0x0000000000017941 */ /* 0x000fea0003800000 */
.L_x_61:
[----:B------:R-:W-:Y:S01]  /*2ca0*/  @!P5 IMAD R69, R69, R90, R23 ;  /* 0x0000005a4545d224 */ /* 0x000fe200078e0217 */
[----:B------:R-:W-:Y:S04]  /*2cb0*/  BSSY B1, `(.L_x_63) ;  /* 0x0000006000017945 */ /* 0x000fe80003800000 */
[----:B------:R0:W-:Y:S01]  /*2cc0*/  @!P5 STG.E.U8 desc[UR38][R14.64+0x19], R69 ;  /* 0x000019450e00d986 */ /* 0x0001e2000c101126 */
[----:B------:R-:W-:Y:S05]  /*2cd0*/  @P2 BRA `(.L_x_64) ;  /* 0x00000000000c2947 */ /* 0x000fea0003800000 */
[----:B------:R-:W5:Y:S02]  /*2ce0*/  LDG.E.U8 R98, desc[UR38][R108.64+0x18] ;  /* 0x000018266c627981 */ /* 0x000f64000c1e1100 */
[----:B-----5:R-:W-:-:S05]  /*2cf0*/  PRMT R56, R98, 0x8880, RZ ;  /* 0x0000888062387816 */ /* 0x020fca00000000ff */
[----:B------:R-:W-:-:S07]  /*2d00*/  IMAD R23, R56, R91, RZ ;  /* 0x0000005b38177224 */ /* 0x000fce00078e02ff */
.L_x_64:
[----:B------:R-:W-:Y:S05]  /*2d10*/  BSYNC B1 ;  /* 0x0000000000017941 */ /* 0x000fea0003800000 */
.L_x_63:
        /* <DEDUP_REMOVED lines=11> */
.L_x_66:
[----:B------:R-:W-:Y:S05]  /*2dd0*/  BSYNC B1 ;  /* 0x0000000000017941 */ /* 0x000fea0003800000 */
.L_x_65:
[----:B------:R-:W-:Y:S01]  /*2de0*/  @!P4 IMAD R71, R71, R90, R23 ;  /* 0x0000005a4747c224 */ /* 0x000fe200078e0217 */
[----:B------:R-:W-:Y:S04]  /*2df0*/  BSSY B1, `(.L_x_67) ;  /* 0x0000006000017945 */ /* 0x000fe80003800000 */
[----:B------:R0:W-:Y:S01]  /*2e00*/  @!P4 STG.E.U8 desc[UR38][R4.64+0x19], R71 ;  /* 0x000019470400c986 */ /* 0x0001e2000c101126 */
[----:B------:R-:W-:Y:S05]  /*2e10*/  @P3 BRA `(.L_x_68) ;  /* 0x00000000000c3947 */ /* 0x000fea0003800000 */
[----:B------:R-:W5:Y:S02]  /*2e20*/  LDG.E.U8 R98, desc[UR38][R104.64+0x20] ;  /* 0x0000202668627981 */ /* 0x000f64000c1e1100 */
[----:B-----5:R-:W-:-:S05]  /*2e30*/  PRMT R56, R98, 0x8880, RZ ;  /* 0x0000888062387816 */ /* 0x020fca00000000ff */
[----:B------:R-:W-:-:S07]  /*2e40*/  IMAD R23, R56, R91, RZ ;  /* 0x0000005b38177224 */ /* 0x000fce00078e02ff */
.L_x_68:
[----:B------:R-:W-:Y:S05]  /*2e50*/  BSYNC B1 ;  /* 0x0000000000017941 */ /* 0x000fea0003800000 */
.L_x_67:
[----:B--2---:R-:W-:Y:S01]  /*2e60*/  @!P3 IMAD R57, R72, R90, R23 ;  /* 0x0000005a4839b224 */ /* 0x004fe200078e0217 */
[----:B------:R-:W-:Y:S04]  /*2e70*/  BSSY B1, `(.L_x_69) ;  /* 0x0000006000017945 */ /* 0x000fe80003800000 */
[----:B------:R2:W-:Y:S01]  /*2e80*/  @!P3 STG.E.U8 desc[UR38][R14.64+0x20], R57 ;  /* 0x000020390e00b986 */ /* 0x0005e2000c101126 */
[----:B------:R-:W-:Y:S05]  /*2e90*/  @P5 BRA `(.L_x_70) ;  /* 0x00000000000c5947 */ /* 0x000fea0003800000 */
[----:B------:R-:W5:Y:S02]  /*2ea0*/  LDG.E.U8 R98, desc[UR38][R104.64+0x21] ;  /* 0x0000212668627981 */ /* 0x000f64000c1e1100 */
[----:B-----5:R-:W-:-:S05]  /*2eb0*/  PRMT R56, R98, 0x8880, RZ ;  /* 0x0000888062387816 */ /* 0x020fca00000000ff */
[----:B------:R-:W-:-:S07]  /*2ec0*/  IMAD R23, R56, R91, RZ ;  /* 0x0000005b38177224 */ /* 0x000fce00078e02ff */
.L_x_70:
[----:B------:R-:W-:Y:S05]  /*2ed0*/  BSYNC B1 ;  /* 0x0000000000017941 */ /* 0x000fea0003800000 */
.L_x_69:
[----:B------:R-:W-:Y:S01]  /*2ee0*/  @!P5 IMAD R73, R73, R90, R23 ;  /* 0x0000005a4949d224 */ /* 0x000fe200078e0217 */
[----:B------:R-:W-:Y:S04]  /*2ef0*/  BSSY B1, `(.L_x_71) ;  /* 0x0000006000017945 */ /* 0x000fe80003800000 */
[----:B------:R0:W-:Y:S01]  /*2f00*/  @!P5 STG.E.U8 desc[UR38][R14.64+0x21], R73 ;  /* 0x000021490e00d986 */ /* 0x0001e2000c101126 */
[----:B------:R-:W-:Y:S05]  /*2f10*/  @P2 BRA `(.L_x_72) ;  /* 0x00000000000c2947 */ /* 0x000fea0003800000 */
[----:B------:R-:W5:Y:S02]  /*2f20*/  LDG.E.U8 R98, desc[UR38][R108.64+0x20] ;  /* 0x000020266c627981 */ /* 0x000f64000c1e1100 */
[----:B-----5:R-:W-:-:S05]  /*2f30*/  PRMT R56, R98, 0x8880, RZ ;  /* 0x0000888062387816 */ /* 0x020fca00000000ff */
[----:B------:R-:W-:-:S07]  /*2f40*/  IMAD R23, R56, R91, RZ ;  /* 0x0000005b38177224 */ /* 0x000fce00078e02ff */
.L_x_72:
[----:B------:R-:W-:Y:S05]  /*2f50*/  BSYNC B1 ;  /* 0x0000000000017941 */ /* 0x000fea0003800000 */
.L_x_71:
        /* <DEDUP_REMOVED lines=11> */
.L_x_74:
[----:B------:R-:W-:Y:S05]  /*3010*/  BSYNC B1 ;  /* 0x0000000000017941 */ /* 0x000fea0003800000 */
.L_x_73:
[----:B------:R-:W-:Y:S01]  /*3020*/  @!P4 IMAD R75, R75, R90, R23 ;  /* 0x0000005a4b4bc224 */ /* 0x000fe200078e0217 */
[----:B------:R-:W-:Y:S04]  /*3030*/  BSSY B1, `(.L_x_75) ;  /* 0x0000006000017945 */ /* 0x000fe80003800000 */
[----:B------:R0:W-:Y:S01]  /*3040*/  @!P4 STG.E.U8 desc[UR38][R4.64+0x21], R75 ;  /* 0x0000214b0400c986 */ /* 0x0001e2000c101126 */
[----:B------:R-:W-:Y:S05]  /*3050*/  @P3 BRA `(.L_x_76) ;  /* 0x00000000000c3947 */ /* 0x000fea0003800000 */
[----:B------:R-:W5:Y:S02]  /*3060*/  LDG.E.U8 R98, desc[UR38][R104.64+0x28] ;  /* 0x0000282668627981 */ /* 0x000f64000c1e1100 */
[----:B-----5:R-:W-:-:S05]  /*3070*/  PRMT R56, R98, 0x8880, RZ ;  /* 0x0000888062387816 */ /* 0x020fca00000000ff */
[----:B------:R-:W-:-:S07]  /*3080*/  IMAD R23, R56, R91, RZ ;  /* 0x0000005b38177224 */ /* 0x000fce00078e02ff */
.L_x_76:
[----:B------:R-:W-:Y:S05]  /*3090*/  BSYNC B1 ;  /* 0x0000000000017941 */ /* 0x000fea0003800000 */
.L_x_75:
[----:B--2---:R-:W-:Y:S01]  /*30a0*/  @!P3 IMAD R57, R76, R90, R23 ;  /* 0x0000005a4c39b224 */ /* 0x004fe200078e0217 */
[----:B------:R-:W-:Y:S04]  /*30b0*/  BSSY B1, `(.L_x_77) ;  /* 0x0000006000017945 */ /* 0x000fe80003800000 */
[----:B------:R2:W-:Y:S01]  /*30c0*/  @!P3 STG.E.U8 desc[UR38][R14.64+0x28], R57 ;  /* 0x000028390e00b986 */ /* 0x0005e2000c101126 */
[----:B------:R-:W-:Y:S05]  /*30d0*/  @P5 BRA `(.L_x_78) ;  /* 0x00000000000c5947 */ /* 0x000fea0003800000 */
[----:B------:R-:W5:Y:S02]  /*30e0*/  LDG.E.U8 R98, desc[UR38][R104.64+0x29] ;  /* 0x0000292668627981 */ /* 0x000f64000c1e1100 */
[----:B-----5:R-:W-:-:S05]  /*30f0*/  PRMT R56, R98, 0x8880, RZ ;  /* 0x0000888062387816 */ /* 0x020fca00000000ff */
[----:B------:R-:W-:-:S07]  /*3100*/  IMAD R23, R56, R91, RZ ;  /* 0x0000005b38177224 */ /* 0x000fce00078e02ff */
.L_x_78:
[----:B------:R-:W-:Y:S05]  /*3110*/  BSYNC B1 ;  /* 0x0000000000017941 */ /* 0x000fea0003800000 */
.L_x_77:
[----:B------:R-:W-:Y:S01]  /*3120*/  @!P5 IMAD R77, R77, R90, R23 ;  /* 0x0000005a4d4dd224 */ /* 0x000fe200078e0217 */
[----:B------:R-:W-:Y:S04]  /*3130*/  BSSY B1, `(.L_x_79) ;  /* 0x0000006000017945 */ /* 0x000fe80003800000 */
[----:B------:R0:W-:Y:S01]  /*3140*/  @!P5 STG.E.U8 desc[UR38][R14.64+0x29], R77 ;  /* 0x0000294d0e00d986 */ /* 0x0001e2000c101126 */
[----:B------:R-:W-:Y:S05]  /*3150*/  @P2 BRA `(.L_x_80) ;  /* 0x00000000000c2947 */ /* 0x000fea0003800000 */
[----:B------:R-:W5:Y:S02]  /*3160*/  LDG.E.U8 R98, desc[UR38][R108.64+0x28] ;  /* 0x000028266c627981 */ /* 0x000f64000c1e1100 */
[----:B-----5:R-:W-:-:S05]  /*3170*/  PRMT R56, R98, 0x8880, RZ ;  /* 0x0000888062387816 */ /* 0x020fca00000000ff */
[----:B------:R-:W-:-:S07]  /*3180*/  IMAD R23, R56, R91, RZ ;  /* 0x0000005b38177224 */ /* 0x000fce00078e02ff */
.L_x_80:
[----:B------:R-:W-:Y:S05]  /*3190*/  BSYNC B1 ;  /* 0x0000000000017941 */ /* 0x000fea0003800000 */
.L_x_79:
        /* <DEDUP_REMOVED lines=11> */
.L_x_82:
[----:B------:R-:W-:Y:S05]  /*3250*/  BSYNC B1 ;  /* 0x0000000000017941 */ /* 0x000fea0003800000 */
.L_x_81:
[----:B------:R-:W-:Y:S01]  /*3260*/  @!P4 IMAD R79, R79, R90, R23 ;  /* 0x0000005a4f4fc224 */ /* 0x000fe200078e0217 */
[----:B------:R-:W-:Y:S04]  /*3270*/  BSSY B1, `(.L_x_83) ;  /* 0x0000006000017945 */ /* 0x000fe80003800000 */
[----:B------:R0:W-:Y:S01]  /*3280*/  @!P4 STG.E.U8 desc[UR38][R4.64+0x29], R79 ;  /* 0x0000294f0400c986 */ /* 0x0001e2000c101126 */
[----:B------:R-:W-:Y:S05]  /*3290*/  @P3 BRA `(.L_x_84) ;  /* 0x00000000000c3947 */ /* 0x000fea0003800000 */
[----:B------:R-:W5:Y:S02]  /*32a0*/  LDG.E.U8 R98, desc[UR38][R104.64+0x30] ;  /* 0x0000302668627981 */ /* 0x000f64000c1e1100 */
[----:B-----5:R-:W-:-:S05]  /*32b0*/  PRMT R56, R98, 0x8880, RZ ;  /* 0x0000888062387816 */ /* 0x020fca00000000ff */
[----:B------:R-:W-:-:S07]  /*32c0*/  IMAD R23, R56, R91, RZ ;  /* 0x0000005b38177224 */ /* 0x000fce00078e02ff */
.L_x_84:
[----:B------:R-:W-:Y:S05]  /*32d0*/  BSYNC B1 ;  /* 0x0000000000017941 */ /* 0x000fea0003800000 */
.L_x_83:
[----:B--2---:R-:W-:Y:S01]  /*32e0*/  @!P3 IMAD R57, R80, R90, R23 ;  /* 0x0000005a5039b224 */ /* 0x004fe200078e0217 */
[----:B------:R-:W-:Y:S04]  /*32f0*/  BSSY B1, `(.L_x_85) ;  /* 0x0000006000017945 */ /* 0x000fe80003800000 */
[----:B------:R2:W-:Y:S01]  /*3300*/  @!P3 STG.E.U8 desc[UR38][R14.64+0x30], R57 ;  /* 0x000030390e00b986 */ /* 0x0005e2000c101126 */
[----:B------:R-:W-:Y:S05]  /*3310*/  @P5 BRA `(.L_x_86) ;  /* 0x00000000000c5947 */ /* 0x000fea0003800000 */
[----:B------:R-:W5:Y:S02]  /*3320*/  LDG.E.U8 R98, desc[UR38][R104.64+0x31] ;  /* 0x0000312668627981 */ /* 0x000f64000c1e1100 */
[----:B-----5:R-:W-:-:S05]  /*3330*/  PRMT R56, R98, 0x8880, RZ ;  /* 0x0000888062387816 */ /* 0x020fca00000000ff */
[----:B------:R-:W-:-:S07]  /*3340*/  IMAD R23, R56, R91, RZ ;  /* 0x0000005b38177224 */ /* 0x000fce00078e02ff */
.L_x_86:
[----:B------:R-:W-:Y:S05]  /*3350*/  BSYNC B1 ;  /* 0x0000000000017941 */ /* 0x000fea0003800000 */
.L_x_85:
[----:B------:R-:W-:Y:S01]  /*3360*/  @!P5 IMAD R81, R81, R90, R23 ;  /* 0x0000005a5151d224 */ /* 0x000fe200078e0217 */
[----:B------:R-:W-:Y:S04]  /*3370*/  BSSY B1, `(.L_x_87) ;  /* 0x0000006000017945 */ /* 0x000fe80003800000 */
[----:B------:R0:W-:Y:S01]  /*3380*/  @!P5 STG.E.U8 desc[UR38][R14.64+0x31], R81 ;  /* 0x000031510e00d986 */ /* 0x0001e2000c101126 */
[----:B------:R-:W-:Y:S05]  /*3390*/  @P2 BRA `(.L_x_88) ;  /* 0x00000000000c2947 */ /* 0x000fea0003800000 */
[----:B------:R-:W5:Y:S02]  /*33a0*/  LDG.E.U8 R98, desc[UR38][R108.64+0x30] ;  /* 0x000030266c627981 */ /* 0x000f64000c1e1100 */
[----:B-----5:R-:W-:-:S05]  /*33b0*/  PRMT R56, R98, 0x8880, RZ ;  /* 0x0000888062387816 */ /* 0x020fca00000000ff */
[----:B------:R-:W-:-:S07]  /*33c0*/  IMAD R23, R56, R91, RZ ;  /* 0x0000005b38177224 */ /* 0x000fce00078e02ff */
.L_x_88:
[----:B------:R-:W-:Y:S05]  /*33d0*/  BSYNC B1 ;  /* 0x0000000000017941 */ /* 0x000fea0003800000 */
.L_x_87:
[C---:B------:R-:W-:Y:S01]  /*33e0*/  ISETP.LT.OR P4, PT, R3.reuse, 0x32, !P1 ;  /* 0x000000320300780c */ /* 0x040fe20004f81670 */
[----:B--2---:R-:W-:Y:S01]  /*33f0*/  @!P2 IMAD R57, R82, R90, R23 ;  /* 0x0000005a5239a224 */ /* 0x004fe200078e0217 */
[----:B------:R-:W-:Y:S01]  /*3400*/  BSSY B1, `(.L_x_89) ;  /* 0x000000b000017945 */ /* 0x000fe20003800000 */
[C---:B------:R-:W-:Y:S02]  /*3410*/  ISETP.LT.OR P3, PT, R3.reuse, 0x39, !P0 ;  /* 0x000000390300780c */ /* 0x040fe40004761670 */
[----:B---3--:R-:W-:Y:S01]  /*3420*/  IADD3 R59, P5, R10, 0x80, RZ ;  /* 0x000000800a3b7810 */ /* 0x008fe20007fbe0ff */
[----:B------:R2:W-:Y:S01]  /*3430*/  @!P2 STG.E.U8 desc[UR38][R4.64+0x30], R57 ;  /* 0x000030390400a986 */ /* 0x0005e2000c101126 */
[C---:B------:R-:W-:Y:S02]  /*3440*/  ISETP.LT.OR P2, PT, R3.reuse, 0x39, !P1 ;  /* 0x000000390300780c */ /* 0x040fe40004f41670 */
[C---:B------:R-:W-:Y:S02]  /*3450*/  ISETP.LT.OR P0, PT, R3.reuse, 0x3a, !P0 ;  /* 0x0000003a0300780c */ /* 0x040fe40004701670 */
[----:B------:R-:W-:-:S02]  /*3460*/  ISETP.LT.OR P1, PT, R3, 0x3a, !P1 ;  /* 0x0000003a0300780c */ /* 0x000fc40004f21670 */
[----:B------:R-:W-:Y:S11]  /*3470*/  @P4 BRA `(.L_x_90) ;  /* 0x00000000000c4947 */ /* 0x000ff60003800000 */
[----:B------:R-:W3:Y:S02]  /*3480*/  LDG.E.U8 R98, desc[UR38][R108.64+0x31] ;  /* 0x000031266c627981 */ /* 0x000ee4000c1e1100 */
[----:B---3--:R-:W-:-:S05]  /*3490*/  PRMT R56, R98, 0x8880, RZ ;  /* 0x0000888062387816 */ /* 0x008fca00000000ff */
[----:B------:R-:W-:-:S07]  /*34a0*/  IMAD R23, R56, R91, RZ ;  /* 0x0000005b38177224 */ /* 0x000fce00078e02ff */
.L_x_90:
[----:B------:R-:W-:Y:S05]  /*34b0*/  BSYNC B1 ;  /* 0x0000000000017941 */ /* 0x000fea0003800000 */
.L_x_89:
[----:B------:R-:W-:Y:S01]  /*34c0*/  @!P4 IMAD R83, R83, R90, R23 ;  /* 0x0000005a5353c224 */ /* 0x000fe200078e0217 */
[----:B------:R-:W-:Y:S04]  /*34d0*/  BSSY B1, `(.L_x_91) ;  /* 0x0000006000017945 */ /* 0x000fe80003800000 */
[----:B------:R3:W-:Y:S01]  /*34e0*/  @!P4 STG.E.U8 desc[UR38][R4.64+0x31], R83 ;  /* 0x000031530400c986 */ /* 0x0007e2000c101126 */
[----:B------:R-:W-:Y:S05]  /*34f0*/  @P3 BRA `(.L_x_92) ;  /* 0x00000000000c3947 */ /* 0x000fea0003800000 */
[----:B------:R-:W5:Y:S02]  /*3500*/  LDG.E.U8 R98, desc[UR38][R104.64+0x38] ;  /* 0x0000382668627981 */ /* 0x000f64000c1e1100 */
[----:B-----5:R-:W-:-:S05]  /*3510*/  PRMT R56, R98, 0x8880, RZ ;  /* 0x0000888062387816 */ /* 0x020fca00000000ff */
[----:B------:R-:W-:-:S07]  /*3520*/  IMAD R23, R56, R91, RZ ;  /* 0x0000005b38177224 */ /* 0x000fce00078e02ff */
.L_x_92:
[----:B------:R-:W-:Y:S05]  /*3530*/  BSYNC B1 ;  /* 0x0000000000017941 */ /* 0x000fea0003800000 */
.L_x_91:
[----:B--2---:R-:W-:Y:S01]  /*3540*/  @!P3 IMAD R57, R84, R90, R23 ;  /* 0x0000005a5439b224 */ /* 0x004fe200078e0217 */
[----:B------:R-:W-:Y:S01]  /*3550*/  BSSY B1, `(.L_x_93) ;  /* 0x0000007000017945 */ /* 0x000fe20003800000 */
[----:B------:R-:W-:-:S03]  /*3560*/  IMAD.X R11, RZ, RZ, R11, P5 ;  /* 0x000000ffff0b7224 */ /* 0x000fc600028e060b */
[----:B------:R2:W-:Y:S01]  /*3570*/  @!P3 STG.E.U8 desc[UR38][R14.64+0x38], R57 ;  /* 0x000038390e00b986 */ /* 0x0005e2000c101126 */
[----:B------:R-:W-:Y:S05]  /*3580*/  @P0 BRA `(.L_x_94) ;  /* 0x00000000000c0947 */ /* 0x000fea0003800000 */
[----:B------:R-:W5:Y:S02]  /*3590*/  LDG.E.U8 R98, desc[UR38][R104.64+0x39] ;  /* 0x0000392668627981 */ /* 0x000f64000c1e1100 */
[----:B-----5:R-:W-:-:S05]  /*35a0*/  PRMT R10, R98, 0x8880, RZ ;  /* 0x00008880620a7816 */ /* 0x020fca00000000ff */
[----:B------:R-:W-:-:S07]  /*35b0*/  IMAD R23, R10, R91, RZ ;  /* 0x0000005b0a177224 */ /* 0x000fce00078e02ff */
.L_x_94:
[----:B------:R-:W-:Y:S05]  /*35c0*/  BSYNC B1 ;  /* 0x0000000000017941 */ /* 0x000fea0003800000 */
.L_x_93:
[----:B------:R-:W-:Y:S01]  /*35d0*/  @!P0 IMAD R85, R85, R90, R23 ;  /* 0x0000005a55558224 */ /* 0x000fe200078e0217 */
[----:B------:R-:W-:Y:S01]  /*35e0*/  BSSY B1, `(.L_x_95) ;  /* 0x0000007000017945 */ /* 0x000fe20003800000 */
[----:B------:R-:W-:-:S03]  /*35f0*/  IMAD R56, R11, R102, RZ ;  /* 0x000000660b387224 */ /* 0x000fc600078e02ff */
[----:B------:R0:W-:Y:S01]  /*3600*/  @!P0 STG.E.U8 desc[UR38][R14.64+0x39], R85 ;  /* 0x000039550e008986 */ /* 0x0001e2000c101126 */
[----:B------:R-:W-:Y:S05]  /*3610*/  @P2 BRA `(.L_x_96) ;  /* 0x00000000000c2947 */ /* 0x000fea0003800000 */
[----:B------:R-:W5:Y:S02]  /*3620*/  LDG.E.U8 R98, desc[UR38][R108.64+0x38] ;  /* 0x000038266c627981 */ /* 0x000f64000c1e1100 */
[----:B-----5:R-:W-:-:S05]  /*3630*/  PRMT R10, R98, 0x8880, RZ ;  /* 0x00008880620a7816 */ /* 0x020fca00000000ff */
[----:B------:R-:W-:-:S07]  /*3640*/  IMAD R23, R10, R91, RZ ;  /* 0x0000005b0a177224 */ /* 0x000fce00078e02ff */
.L_x_96:
[----:B------:R-:W-:Y:S05]  /*3650*/  BSYNC B1 ;  /* 0x0000000000017941 */ /* 0x000fea0003800000 */
.L_x_95:
[----:B------:R-:W-:Y:S01]  /*3660*/  @!P2 IMAD R11, R86, R90, R23 ;  /* 0x0000005a560ba224 */ /* 0x000fe200078e0217 */
[----:B------:R-:W-:Y:S01]  /*3670*/  BSSY B1, `(.L_x_97) ;  /* 0x0000009000017945 */ /* 0x000fe20003800000 */
[C---:B012-4-:R-:W-:Y:S02]  /*3680*/  IMAD R15, R59.reuse, R103, R56 ;  /* 0x000000673b0f7224 */ /* 0x057fe400078e0238 */
[CC--:B------:R-:W-:Y:S01]  /*3690*/  IMAD.WIDE.U32 R106, R59.reuse, R102.reuse, R106 ;  /* 0x000000663b6a7225 */ /* 0x0c0fe200078e006a */
[----:B------:R0:W-:Y:S03]  /*36a0*/  @!P2 STG.E.U8 desc[UR38][R4.64+0x38], R11 ;  /* 0x0000380b0400a986 */ /* 0x0001e6000c101126 */
[----:B------:R-:W-:Y:S01]  /*36b0*/  IMAD.WIDE.U32 R102, R59, R102, R100 ;  /* 0x000000663b667225 */ /* 0x000fe200078e0064 */
[----:B------:R-:W-:Y:S06]  /*36c0*/  @P1 BRA `(.L_x_98) ;  /* 0x00000000000c1947 */ /* 0x000fec0003800000 */
[----:B------:R-:W2:Y:S02]  /*36d0*/  LDG.E.U8 R98, desc[UR38][R108.64+0x39] ;  /* 0x000039266c627981 */ /* 0x000ea4000c1e1100 */
[----:B--2---:R-:W-:-:S05]  /*36e0*/  PRMT R10, R98, 0x8880, RZ ;  /* 0x00008880620a7816 */ /* 0x004fca00000000ff */
[----:B------:R-:W-:-:S07]  /*36f0*/  IMAD R23, R10, R91, RZ ;  /* 0x0000005b0a177224 */ /* 0x000fce00078e02ff */
.L_x_98:
[----:B------:R-:W-:Y:S05]  /*3700*/  BSYNC B1 ;  /* 0x0000000000017941 */ /* 0x000fea0003800000 */
.L_x_97:
[----:B------:R-:W-:Y:S01]  /*3710*/  @!P1 IMAD R87, R87, R90, R23 ;  /* 0x0000005a57579224 */ /* 0x000fe200078e0217 */
[----:B------:R-:W-:Y:S01]  /*3720*/  ISETP.GE.AND P2, PT, R99, 0x81, PT ;  /* 0x000000816300780c */ /* 0x000fe20003f46270 */
[----:B------:R-:W-:Y:S01]  /*3730*/  BSSY B1, `(.L_x_99) ;  /* 0x000000c000017945 */ /* 0x000fe20003800000 */
[----:B------:R-:W-:Y:S02]  /*3740*/  IADD3 R10, P5, R102, R12, RZ ;  /* 0x0000000c660a7210 */ /* 0x000fe40007fbe0ff */
[----:B------:R1:W-:Y:S01]  /*3750*/  @!P1 STG.E.U8 desc[UR38][R4.64+0x39], R87 ;  /* 0x0000395704009986 */ /* 0x0003e2000c101126 */
[----:B------:R-:W-:Y:S02]  /*3760*/  ISETP.LT.OR P1, PT, R3, 0x1, !P2 ;  /* 0x000000010300780c */ /* 0x000fe40005721670 */
[----:B0-----:R-:W-:Y:S02]  /*3770*/  IADD3.X R11, R13, R103, R15, P5, !PT ;  /* 0x000000670d0b7210 */ /* 0x001fe40002ffe40f */
[----:B------:R-:W-:-:S02]  /*3780*/  ISETP.GE.AND P0, PT, R99, 0x89, PT ;  /* 0x000000896300780c */ /* 0x000fc40003f06270 */
[----:B------:R-:W-:Y:S02]  /*3790*/  IADD3 R12, P4, P3, R20, R12, R106 ;  /* 0x0000000c140c7210 */ /* 0x000fe40007b9e06a */
[----:B------:R-:W-:-:S05]  /*37a0*/  ISETP.LT.OR P5, PT, R3, 0x2, !P2 ;  /* 0x000000020300780c */ /* 0x000fca00057a1670 */
[----:B-1----:R-:W-:Y:S08]  /*37b0*/  @P1 BRA `(.L_x_100) ;  /* 0x00000000000c1947 */ /* 0x002ff00003800000 */
[----:B------:R-:W3:Y:S02]  /*37c0*/  LDG.E.U8 R98, desc[UR38][R10.64] ;  /* 0x000000260a627981 */ /* 0x000ee4000c1e1100 */
[----:B---3--:R-:W-:-:S05]  /*37d0*/  PRMT R4, R98, 0x8880, RZ ;  /* 0x0000888062047816 */ /* 0x008fca00000000ff */
[----:B------:R-:W-:-:S07]  /*37e0*/  IMAD R23, R4, R91, RZ ;  /* 0x0000005b04177224 */ /* 0x000fce00078e02ff */
.L_x_100:
[----:B------:R-:W-:Y:S05]  /*37f0*/  BSYNC B1 ;  /* 0x0000000000017941 */ /* 0x000fea0003800000 */
.L_x_99:
[----:B---3--:R-:W-:Y:S01]  /*3800*/  @!P1 IMAD R5, R24, R90, R23 ;  /* 0x0000005a18059224 */ /* 0x008fe200078e0217 */
[----:B------:R-:W-:Y:S01]  /*3810*/  BSSY B1, `(.L_x_101) ;  /* 0x0000007000017945 */ /* 0x000fe20003800000 */
[----:B------:R-:W-:-:S03]  /*3820*/  IMAD.IADD R106, R15, 0x1, R107 ;  /* 0x000000010f6a7824 */ /* 0x000fc600078e026b */
[----:B------:R0:W-:Y:S01]  /*3830*/  @!P1 STG.E.U8 desc[UR38][R6.64], R5 ;  /* 0x0000000506009986 */ /* 0x0001e2000c101126 */
[----:B------:R-:W-:Y:S05]  /*3840*/  @P5 BRA `(.L_x_102) ;  /* 0x00000000000c5947 */ /* 0x000fea0003800000 */
[----:B------:R-:W2:Y:S02]  /*3850*/  LDG.E.U8 R98, desc[UR38][R10.64+0x1] ;  /* 0x000001260a627981 */ /* 0x000ea4000c1e1100 */
[----:B--2---:R-:W-:-:S05]  /*3860*/  PRMT R4, R98, 0x8880, RZ ;  /* 0x0000888062047816 */ /* 0x004fca00000000ff */
[----:B------:R-:W-:-:S07]  /*3870*/  IMAD R23, R4, R91, RZ ;  /* 0x0000005b04177224 */ /* 0x000fce00078e02ff */
.L_x_102:
[----:B------:R-:W-:Y:S05]  /*3880*/  BSYNC B1 ;  /* 0x0000000000017941 */ /* 0x000fea0003800000 */
.L_x_101:
[----:B------:R-:W-:Y:S01]  /*3890*/  ISETP.LT.OR P1, PT, R3, 0x1, !P0 ;  /* 0x000000010300780c */ /* 0x000fe20004721670 */
[----:B------:R-:W-:Y:S01]  /*38a0*/  @!P5 IMAD R25, R25, R90, R23 ;  /* 0x0000005a1919d224 */ /* 0x000fe200078e0217 */
[----:B------:R-:W-:Y:S01]  /*38b0*/  BSSY B1, `(.L_x_103) ;  /* 0x000000a000017945 */ /* 0x000fe20003800000 */
[----:B------:R-:W-:Y:S02]  /*38c0*/  IADD3.X R13, R101, R13, R106, P4, P3 ;  /* 0x0000000d650d7210 */ /* 0x000fe400027e646a */
[C---:B------:R-:W-:Y:S01]  /*38d0*/  ISETP.LT.OR P4, PT, R3.reuse, 0x2, !P0 ;  /* 0x000000020300780c */ /* 0x040fe20004781670 */
[----:B------:R1:W-:Y:S01]  /*38e0*/  @!P5 STG.E.U8 desc[UR38][R6.64+0x1], R25 ;  /* 0x000001190600d986 */ /* 0x0003e2000c101126 */
[C---:B------:R-:W-:Y:S02]  /*38f0*/  ISETP.LT.OR P5, PT, R3.reuse, 0x9, !P2 ;  /* 0x000000090300780c */ /* 0x040fe400057a1670 */
[----:B------:R-:W-:-:S04]  /*3900*/  ISETP.LT.OR P3, PT, R3, 0xa, !P2 ;  /* 0x0000000a0300780c */ /* 0x000fc80005761670 */
[----:B------:R-:W-:Y:S09]  /*3910*/  @P1 BRA `(.L_x_104) ;  /* 0x00000000000c1947 */ /* 0x000ff20003800000 */
[----:B------:R-:W2:Y:S02]  /*3920*/  LDG.E.U8 R98, desc[UR38][R12.64] ;  /* 0x000000260c627981 */ /* 0x000ea4000c1e1100 */
[----:B--2---:R-:W-:-:S05]  /*3930*/  PRMT R4, R98, 0x8880, RZ ;  /* 0x0000888062047816 */ /* 0x004fca00000000ff */
[----:B------:R-:W-:-:S07]  /*3940*/  IMAD R23, R4, R91, RZ ;  /* 0x0000005b04177224 */ /* 0x000fce00078e02ff */
.L_x_104:
[----:B------:R-:W-:Y:S05]  /*3950*/  BSYNC B1 ;  /* 0x0000000000017941 */ /* 0x000fea0003800000 */
.L_x_103:
[----:B0-----:R-:W-:Y:S01]  /*3960*/  @!P1 IMAD R5, R26, R90, R23 ;  /* 0x0000005a1a059224 */ /* 0x001fe200078e0217 */
[----:B------:R-:W-:Y:S04]  /*3970*/  BSSY B1, `(.L_x_105) ;  /* 0x0000006000017945 */ /* 0x000fe80003800000 */
[----:B------:R0:W-:Y:S01]  /*3980*/  @!P1 STG.E.U8 desc[UR38][R8.64], R5 ;  /* 0x0000000508009986 */ /* 0x0001e2000c101126 */
[----:B------:R-:W-:Y:S05]  /*3990*/  @P4 BRA `(.L_x_106) ;  /* 0x00000000000c4947 */ /* 0x000fea0003800000 */
[----:B------:R-:W2:Y:S02]  /*39a0*/  LDG.E.U8 R98, desc[UR38][R12.64+0x1] ;  /* 0x000001260c627981 */ /* 0x000ea4000c1e1100 */
[----:B--2---:R-:W-:-:S05]  /*39b0*/  PRMT R4, R98, 0x8880, RZ ;  /* 0x0000888062047816 */ /* 0x004fca00000000ff */
[----:B------:R-:W-:-:S07]  /*39c0*/  IMAD R23, R4, R91, RZ ;  /* 0x0000005b04177224 */ /* 0x000fce00078e02ff */
.L_x_106:
[----:B------:R-:W-:Y:S05]  /*39d0*/  BSYNC B1 ;  /* 0x0000000000017941 */ /* 0x000fea0003800000 */
.L_x_105:
[----:B------:R-:W-:Y:S01]  /*39e0*/  @!P4 IMAD R27, R27, R90, R23 ;  /* 0x0000005a1b1bc224 */ /* 0x000fe200078e0217 */
[----:B------:R-:W-:Y:S04]  /*39f0*/  BSSY B1, `(.L_x_107) ;  /* 0x0000006000017945 */ /* 0x000fe80003800000 */
[----:B------:R2:W-:Y:S01]  /*3a00*/  @!P4 STG.E.U8 desc[UR38][R8.64+0x1], R27 ;  /* 0x0000011b0800c986 */ /* 0x0005e2000c101126 */
[----:B------:R-:W-:Y:S05]  /*3a10*/  @P5 BRA `(.L_x_108) ;  /* 0x00000000000c5947 */ /* 0x000fea0003800000 */
[----:B------:R-:W3:Y:S02]  /*3a20*/  LDG.E.U8 R98, desc[UR38][R10.64+0x8] ;  /* 0x000008260a627981 */ /* 0x000ee4000c1e1100 */
[----:B---3--:R-:W-:-:S05]  /*3a30*/  PRMT R4, R98, 0x8880, RZ ;  /* 0x0000888062047816 */ /* 0x008fca00000000ff */
[----:B------:R-:W-:-:S07]  /*3a40*/  IMAD R23, R4, R91, RZ ;  /* 0x0000005b04177224 */ /* 0x000fce00078e02ff */
.L_x_108:
[----:B------:R-:W-:Y:S05]  /*3a50*/  BSYNC B1 ;  /* 0x0000000000017941 */ /* 0x000fea0003800000 */
.L_x_107:
[----:B0-----:R-:W-:Y:S01]  /*3a60*/  @!P5 IMAD R5, R28, R90, R23 ;  /* 0x0000005a1c05d224 */ /* 0x001fe200078e0217 */
[----:B------:R-:W-:Y:S04]  /*3a70*/  BSSY B1, `(.L_x_109) ;  /* 0x0000006000017945 */ /* 0x000fe80003800000 */
[----:B------:R0:W-:Y:S01]  /*3a80*/  @!P5 STG.E.U8 desc[UR38][R6.64+0x8], R5 ;  /* 0x000008050600d986 */ /* 0x0001e2000c101126 */
[----:B------:R-:W-:Y:S05]  /*3a90*/  @P3 BRA `(.L_x_110) ;  /* 0x00000000000c3947 */ /* 0x000fea0003800000 */
[----:B------:R-:W3:Y:S02]  /*3aa0*/  LDG.E.U8 R98, desc[UR38][R10.64+0x9] ;  /* 0x000009260a627981 */ /* 0x000ee4000c1e1100 */
[----:B---3--:R-:W-:-:S05]  /*3ab0*/  PRMT R4, R98, 0x8880, RZ ;  /* 0x0000888062047816 */ /* 0x008fca00000000ff */
[----:B------:R-:W-:-:S07]  /*3ac0*/  IMAD R23, R4, R91, RZ ;  /* 0x0000005b04177224 */ /* 0x000fce00078e02ff */
.L_x_110:
[----:B------:R-:W-:Y:S05]  /*3ad0*/  BSYNC B1 ;  /* 0x0000000000017941 */ /* 0x000fea0003800000 */
.L_x_109:
[----:B------:R-:W-:Y:S01]  /*3ae0*/  ISETP.LT.OR P5, PT, R3, 0x9, !P0 ;  /* 0x000000090300780c */ /* 0x000fe200047a1670 */
[----:B------:R-:W-:Y:S01]  /*3af0*/  @!P3 IMAD R29, R29, R90, R23 ;  /* 0x0000005a1d1db224 */ /* 0x000fe200078e0217 */
[----:B------:R-:W-:Y:S01]  /*3b00*/  BSSY B1, `(.L_x_111) ;  /* 0x0000009000017945 */ /* 0x000fe20003800000 */
[C---:B------:R-:W-:Y:S02]  /*3b10*/  ISETP.LT.OR P4, PT, R3.reuse, 0xa, !P0 ;  /* 0x0000000a0300780c */ /* 0x040fe40004781670 */
[C---:B------:R-:W-:Y:S01]  /*3b20*/  ISETP.LT.OR P1, PT, R3.reuse, 0x12, !P2 ;  /* 0x000000120300780c */ /* 0x040fe20005721670 */
[----:B------:R3:W-:Y:S01]  /*3b30*/  @!P3 STG.E.U8 desc[UR38][R6.64+0x9], R29 ;  /* 0x0000091d0600b986 */ /* 0x0007e2000c101126 */
[----:B------:R-:W-:-:S06]  /*3b40*/  ISETP.LT.OR P3, PT, R3, 0x11, !P2 ;  /* 0x000000110300780c */ /* 0x000fcc0005761670 */
[----:B------:R-:W-:Y:S07]  /*3b50*/  @P5 BRA `(.L_x_112) ;  /* 0x00000000000c5947 */ /* 0x000fee0003800000 */
[----:B------:R-:W4:Y:S02]  /*3b60*/  LDG.E.U8 R98, desc[UR38][R12.64+0x8] ;  /* 0x000008260c627981 */ /* 0x000f24000c1e1100 */
[----:B----4-:R-:W-:-:S05]  /*3b70*/  PRMT R4, R98, 0x8880, RZ ;  /* 0x0000888062047816 */ /* 0x010fca00000000ff */
[----:B------:R-:W-:-:S07]  /*3b80*/  IMAD R23, R4, R91, RZ ;  /* 0x0000005b04177224 */ /* 0x000fce00078e02ff */
.L_x_112:
[----:B------:R-:W-:Y:S05]  /*3b90*/  BSYNC B1 ;  /* 0x0000000000017941 */ /* 0x000fea0003800000 */
.L_x_111:
[----:B0-----:R-:W-:Y:S01]  /*3ba0*/  @!P5 IMAD R5, R30, R90, R23 ;  /* 0x0000005a1e05d224 */ /* 0x001fe200078e0217 */
[----:B------:R-:W-:Y:S04]  /*3bb0*/  BSSY B1, `(.L_x_113) ;  /* 0x0000006000017945 */ /* 0x000fe80003800000 */
[----:B------:R0:W-:Y:S01]  /*3bc0*/  @!P5 STG.E.U8 desc[UR38][R8.64+0x8], R5 ;  /* 0x000008050800d986 */ /* 0x0001e2000c101126 */
[----:B------:R-:W-:Y:S05]  /*3bd0*/  @P4 BRA `(.L_x_114) ;  /* 0x00000000000c4947 */ /* 0x000fea0003800000 */
[----:B------:R-:W4:Y:S02]  /*3be0*/  LDG.E.U8 R98, desc[UR38][R12.64+0x9] ;  /* 0x000009260c627981 */ /* 0x000f24000c1e1100 */
[----:B----4-:R-:W-:-:S05]  /*3bf0*/  PRMT R4, R98, 0x8880, RZ ;  /* 0x0000888062047816 */ /* 0x010fca00000000ff */
[----:B------:R-:W-:-:S07]  /*3c00*/  IMAD R23, R4, R91, RZ ;  /* 0x0000005b04177224 */ /* 0x000fce00078e02ff */
.L_x_114:
[----:B------:R-:W-:Y:S05]  /*3c10*/  BSYNC B1 ;  /* 0x0000000000017941 */ /* 0x000fea0003800000 */
.L_x_113:
[----:B------:R-:W-:Y:S01]  /*3c20*/  @!P4 IMAD R31, R31, R90, R23 ;  /* 0x0000005a1f1fc224 */ /* 0x000fe200078e0217 */
[----:B------:R-:W-:Y:S04]  /*3c30*/  BSSY B1, `(.L_x_115) ;  /* 0x0000006000017945 */ /* 0x000fe80003800000 */
[----:B------:R4:W-:Y:S01]  /*3c40*/  @!P4 STG.E.U8 desc[UR38][R8.64+0x9], R31 ;  /* 0x0000091f0800c986 */ /* 0x0009e2000c101126 */
[----:B------:R-:W-:Y:S05]  /*3c50*/  @P3 BRA `(.L_x_116) ;  /* 0x00000000000c3947 */ /* 0x000fea0003800000 */
[----:B------:R-:W5:Y:S02]  /*3c60*/  LDG.E.U8 R98, desc[UR38][R10.64+0x10] ;  /* 0x000010260a627981 */ /* 0x000f64000c1e1100 */
[----:B-----5:R-:W-:-:S05]  /*3c70*/  PRMT R4, R98, 0x8880, RZ ;  /* 0x0000888062047816 */ /* 0x020fca00000000ff */
[----:B------:R-:W-:-:S07]  /*3c80*/  IMAD R23, R4, R91, RZ ;  /* 0x0000005b04177224 */ /* 0x000fce00078e02ff */
.L_x_116:
[----:B------:R-:W-:Y:S05]  /*3c90*/  BSYNC B1 ;  /* 0x0000000000017941 */ /* 0x000fea0003800000 */
.L_x_115:
[----:B0-----:R-:W-:Y:S01]  /*3ca0*/  @!P3 IMAD R5, R32, R90, R23 ;  /* 0x0000005a2005b224 */ /* 0x001fe200078e0217 */
[----:B------:R-:W-:Y:S04]  /*3cb0*/  BSSY B1, `(.L_x_117) ;  /* 0x0000006000017945 */ /* 0x000fe80003800000 */
[----:B------:R0:W-:Y:S01]  /*3cc0*/  @!P3 STG.E.U8 desc[UR38][R6.64+0x10], R5 ;  /* 0x000010050600b986 */ /* 0x0001e2000c101126 */
[----:B------:R-:W-:Y:S05]  /*3cd0*/  @P1 BRA `(.L_x_118) ;  /* 0x00000000000c1947 */ /* 0x000fea0003800000 */
[----:B------:R-:W5:Y:S02]  /*3ce0*/  LDG.E.U8 R98, desc[UR38][R10.64+0x11] ;  /* 0x000011260a627981 */ /* 0x000f64000c1e1100 */
[----:B-----5:R-:W-:-:S05]  /*3cf0*/  PRMT R4, R98, 0x8880, RZ ;  /* 0x0000888062047816 */ /* 0x020fca00000000ff */
[----:B------:R-:W-:-:S07]  /*3d00*/  IMAD R23, R4, R91, RZ ;  /* 0x0000005b04177224 */ /* 0x000fce00078e02ff */
.L_x_118:
[----:B------:R-:W-:Y:S05]  /*3d10*/  BSYNC B1 ;  /* 0x0000000000017941 */ /* 0x000fea0003800000 */
.L_x_117:
        /* <DEDUP_REMOVED lines=11> */
.L_x_120:
[----:B------:R-:W-:Y:S05]  /*3dd0*/  BSYNC B1 ;  /* 0x0000000000017941 */ /* 0x000fea0003800000 */
.L_x_119:
[----:B0-----:R-:W-:Y:S01]  /*3de0*/  @!P4 IMAD R5, R34, R90, R23 ;  /* 0x0000005a2205c224 */ /* 0x001fe200078e0217 */
[----:B------:R-:W-:Y:S04]  /*3df0*/  BSSY B1, `(.L_x_121) ;  /* 0x0000006000017945 */ /* 0x000fe80003800000 */
[----:B------:R0:W-:Y:S01]  /*3e00*/  @!P4 STG.E.U8 desc[UR38][R8.64+0x10], R5 ;  /* 0x000010050800c986 */ /* 0x0001e2000c101126 */
[----:B------:R-:W-:Y:S05]  /*3e10*/  @P3 BRA `(.L_x_122) ;  /* 0x00000000000c3947 */ /* 0x000fea0003800000 */
[----:B------:R-:W5:Y:S02]  /*3e20*/  LDG.E.U8 R98, desc[UR38][R12.64+0x11] ;  /* 0x000011260c627981 */ /* 0x000f64000c1e1100 */
[----:B-----5:R-:W-:-:S05]  /*3e30*/  PRMT R4, R98, 0x8880, RZ ;  /* 0x0000888062047816 */ /* 0x020fca00000000ff */
[----:B------:R-:W-:-:S07]  /*3e40*/  IMAD R23, R4, R91, RZ ;  /* 0x0000005b04177224 */ /* 0x000fce00078e02ff */
.L_x_122:
[----:B------:R-:W-:Y:S05]  /*3e50*/  BSYNC B1 ;  /* 0x0000000000017941 */ /* 0x000fea0003800000 */
.L_x_121:
[----:B------:R-:W-:Y:S01]  /*3e60*/  @!P3 IMAD R35, R35, R90, R23 ;  /* 0x0000005a2323b224 */ /* 0x000fe200078e0217 */
[----:B------:R-:W-:Y:S04]  /*3e70*/  BSSY B1, `(.L_x_123) ;  /* 0x0000006000017945 */ /* 0x000fe80003800000 */
[----:B------:R0:W-:Y:S01]  /*3e80*/  @!P3 STG.E.U8 desc[UR38][R8.64+0x11], R35 ;  /* 0x000011230800b986 */ /* 0x0001e2000c101126 */
[----:B------:R-:W-:Y:S05]  /*3e90*/  @P5 BRA `(.L_x_124) ;  /* 0x00000000000c5947 */ /* 0x000fea0003800000 */
[----:B------:R-:W5:Y:S02]  /*3ea0*/  LDG.E.U8 R98, desc[UR38][R10.64+0x18] ;  /* 0x000018260a627981 */ /* 0x000f64000c1e1100 */
[----:B-----5:R-:W-:-:S05]  /*3eb0*/  PRMT R4, R98, 0x8880, RZ ;  /* 0x0000888062047816 */ /* 0x020fca00000000ff */
[----:B------:R-:W-:-:S07]  /*3ec0*/  IMAD R23, R4, R91, RZ ;  /* 0x0000005b04177224 */ /* 0x000fce00078e02ff */
.L_x_124:
[----:B------:R-:W-:Y:S05]  /*3ed0*/  BSYNC B1 ;  /* 0x0000000000017941 */ /* 0x000fea0003800000 */
.L_x_123:
[----:B0-----:R-:W-:Y:S01]  /*3ee0*/  @!P5 IMAD R5, R36, R90, R23 ;  /* 0x0000005a2405d224 */ /* 0x001fe200078e0217 */
[----:B------:R-:W-:Y:S04]  /*3ef0*/  BSSY B1, `(.L_x_125) ;  /* 0x0000006000017945 */ /* 0x000fe80003800000 */
[----:B------:R0:W-:Y:S01]  /*3f00*/  @!P5 STG.E.U8 desc[UR38][R6.64+0x18], R5 ;  /* 0x000018050600d986 */ /* 0x0001e2000c101126 */
[----:B------:R-:W-:Y:S05]  /*3f10*/  @P1 BRA `(.L_x_126) ;  /* 0x00000000000c1947 */ /* 0x000fea0003800000 */
[----:B------:R-:W5:Y:S02]  /*3f20*/  LDG.E.U8 R98, desc[UR38][R10.64+0x19] ;  /* 0x000019260a627981 */ /* 0x000f64000c1e1100 */
[----:B-----5:R-:W-:-:S05]  /*3f30*/  PRMT R4, R98, 0x8880, RZ ;  /* 0x0000888062047816 */ /* 0x020fca00000000ff */
[----:B------:R-:W-:-:S07]  /*3f40*/  IMAD R23, R4, R91, RZ ;  /* 0x0000005b04177224 */ /* 0x000fce00078e02ff */
.L_x_126:
[----:B------:R-:W-:Y:S05]  /*3f50*/  BSYNC B1 ;  /* 0x0000000000017941 */ /* 0x000fea0003800000 */
.L_x_125:
        /* <DEDUP_REMOVED lines=11> */
.L_x_128:
[----:B------:R-:W-:Y:S05]  /*4010*/  BSYNC B1 ;  /* 0x0000000000017941 */ /* 0x000fea0003800000 */
.L_x_127:
[----:B0-----:R-:W-:Y:S01]  /*4020*/  @!P4 IMAD R5, R38, R90, R23 ;  /* 0x0000005a2605c224 */ /* 0x001fe200078e0217 */
[----:B------:R-:W-:Y:S04]  /*4030*/  BSSY B1, `(.L_x_129) ;  /* 0x0000006000017945 */ /* 0x000fe80003800000 */
[----:B------:R0:W-:Y:S01]  /*4040*/  @!P4 STG.E.U8 desc[UR38][R8.64+0x18], R5 ;  /* 0x000018050800c986 */ /* 0x0001e2000c101126 */
[----:B------:R-:W-:Y:S05]  /*4050*/  @P3 BRA `(.L_x_130) ;  /* 0x00000000000c3947 */ /* 0x000fea0003800000 */
[----:B------:R-:W5:Y:S02]  /*4060*/  LDG.E.U8 R98, desc[UR38][R12.64+0x19] ;  /* 0x000019260c627981 */ /* 0x000f64000c1e1100 */
[----:B-----5:R-:W-:-:S05]  /*4070*/  PRMT R4, R98, 0x8880, RZ ;  /* 0x0000888062047816 */ /* 0x020fca00000000ff */
[----:B------:R-:W-:-:S07]  /*4080*/  IMAD R23, R4, R91, RZ ;  /* 0x0000005b04177224 */ /* 0x000fce00078e02ff */
.L_x_130:
[----:B------:R-:W-:Y:S05]  /*4090*/  BSYNC B1 ;  /* 0x0000000000017941 */ /* 0x000fea0003800000 */
.L_x_129:
[----:B------:R-:W-:Y:S01]  /*40a0*/  @!P3 IMAD R39, R39, R90, R23 ;  /* 0x0000005a2727b224 */ /* 0x000fe200078e0217 */
[----:B------:R-:W-:Y:S04]  /*40b0*/  BSSY B1, `(.L_x_131) ;  /* 0x0000006000017945 */ /* 0x000fe80003800000 */
[----:B------:R0:W-:Y:S01]  /*40c0*/  @!P3 STG.E.U8 desc[UR38][R8.64+0x19], R39 ;  /* 0x000019270800b986 */ /* 0x0001e2000c101126 */
[----:B------:R-:W-:Y:S05]  /*40d0*/  @P5 BRA `(.L_x_132) ;  /* 0x00000000000c5947 */ /* 0x000fea0003800000 */
[----:B------:R-:W5:Y:S02]  /*40e0*/  LDG.E.U8 R98, desc[UR38][R10.64+0x20] ;  /* 0x000020260a627981 */ /* 0x000f64000c1e1100 */
[----:B-----5:R-:W-:-:S05]  /*40f0*/  PRMT R4, R98, 0x8880, RZ ;  /* 0x0000888062047816 */ /* 0x020fca00000000ff */
[----:B------:R-:W-:-:S07]  /*4100*/  IMAD R23, R4, R91, RZ ;  /* 0x0000005b04177224 */ /* 0x000fce00078e02ff */
.L_x_132:
[----:B------:R-:W-:Y:S05]  /*4110*/  BSYNC B1 ;  /* 0x0000000000017941 */ /* 0x000fea0003800000 */
.L_x_131:
[----:B0-----:R-:W-:Y:S01]  /*4120*/  @!P5 IMAD R5, R40, R90, R23 ;  /* 0x0000005a2805d224 */ /* 0x001fe200078e0217 */
[----:B------:R-:W-:Y:S04]  /*4130*/  BSSY B1, `(.L_x_133) ;  /* 0x0000006000017945 */ /* 0x000fe80003800000 */
[----:B------:R0:W-:Y:S01]  /*4140*/  @!P5 STG.E.U8 desc[UR38][R6.64+0x20], R5 ;  /* 0x000020050600d986 */ /* 0x0001e2000c101126 */
[----:B------:R-:W-:Y:S05]  /*4150*/  @P1 BRA `(.L_x_134) ;  /* 0x00000000000c1947 */ /* 0x000fea0003800000 */
[----:B------:R-:W5:Y:S02]  /*4160*/  LDG.E.U8 R98, desc[UR38][R10.64+0x21] ;  /* 0x000021260a627981 */ /* 0x000f64000c1e1100 */
[----:B-----5:R-:W-:-:S05]  /*4170*/  PRMT R4, R98, 0x8880, RZ ;  /* 0x0000888062047816 */ /* 0x020fca00000000ff */
[----:B------:R-:W-:-:S07]  /*4180*/  IMAD R23, R4, R91, RZ ;  /* 0x0000005b04177224 */ /* 0x000fce00078e02ff */
.L_x_134:
[----:B------:R-:W-:Y:S05]  /*4190*/  BSYNC B1 ;  /* 0x0000000000017941 */ /* 0x000fea0003800000 */
.L_x_133:
        /* <DEDUP_REMOVED lines=11> */
.L_x_136:
[----:B------:R-:W-:Y:S05]  /*4250*/  BSYNC B1 ;  /* 0x0000000000017941 */ /* 0x000fea0003800000 */
.L_x_135:
[----:B0-----:R-:W-:Y:S01]  /*4260*/  @!P4 IMAD R5, R42, R90, R23 ;  /* 0x0000005a2a05c224 */ /* 0x001fe200078e0217 */
[----:B------:R-:W-:Y:S04]  /*4270*/  BSSY B1, `(.L_x_137) ;  /* 0x0000006000017945 */ /* 0x000fe80003800000 */
[----:B------:R0:W-:Y:S01]  /*4280*/  @!P4 STG.E.U8 desc[UR38][R8.64+0x20], R5 ;  /* 0x000020050800c986 */ /* 0x0001e2000c101126 */
[----:B------:R-:W-:Y:S05]  /*4290*/  @P3 BRA `(.L_x_138) ;  /* 0x00000000000c3947 */ /* 0x000fea0003800000 */
[----:B------:R-:W5:Y:S02]  /*42a0*/  LDG.E.U8 R98, desc[UR38][R12.64+0x21] ;  /* 0x000021260c627981 */ /* 0x000f64000c1e1100 */
[----:B-----5:R-:W-:-:S05]  /*42b0*/  PRMT R4, R98, 0x8880, RZ ;  /* 0x0000888062047816 */ /* 0x020fca00000000ff */
[----:B------:R-:W-:-:S07]  /*42c0*/  IMAD R23, R4, R91, RZ ;  /* 0x0000005b04177224 */ /* 0x000fce00078e02ff */
.L_x_138:
[----:B------:R-:W-:Y:S05]  /*42d0*/  BSYNC B1 ;  /* 0x0000000000017941 */ /* 0x000fea0003800000 */
.L_x_137:
[----:B------:R-:W-:Y:S01]  /*42e0*/  @!P3 IMAD R43, R43, R90, R23 ;  /* 0x0000005a2b2bb224 */ /* 0x000fe200078e0217 */
[----:B------:R-:W-:Y:S04]  /*42f0*/  BSSY B1, `(.L_x_139) ;  /* 0x0000006000017945 */ /* 0x000fe80003800000 */
[----:B------:R0:W-:Y:S01]  /*4300*/  @!P3 STG.E.U8 desc[UR38][R8.64+0x21], R43 ;  /* 0x0000212b0800b986 */ /* 0x0001e2000c101126 */
[----:B------:R-:W-:Y:S05]  /*4310*/  @P5 BRA `(.L_x_140) ;  /* 0x00000000000c5947 */ /* 0x000fea0003800000 */
[----:B------:R-:W5:Y:S02]  /*4320*/  LDG.E.U8 R98, desc[UR38][R10.64+0x28] ;  /* 0x000028260a627981 */ /* 0x000f64000c1e1100 */
[----:B-----5:R-:W-:-:S05]  /*4330*/  PRMT R4, R98, 0x8880, RZ ;  /* 0x0000888062047816 */ /* 0x020fca00000000ff */
[----:B------:R-:W-:-:S07]  /*4340*/  IMAD R23, R4, R91, RZ ;  /* 0x0000005b04177224 */ /* 0x000fce00078e02ff */
.L_x_140:
[----:B------:R-:W-:Y:S05]  /*4350*/  BSYNC B1 ;  /* 0x0000000000017941 */ /* 0x000fea0003800000 */
.L_x_139:
[----:B0-----:R-:W-:Y:S01]  /*4360*/  @!P5 IMAD R5, R44, R90, R23 ;  /* 0x0000005a2c05d224 */ /* 0x001fe200078e0217 */
[----:B------:R-:W-:Y:S04]  /*4370*/  BSSY B1, `(.L_x_141) ;  /* 0x0000006000017945 */ /* 0x000fe80003800000 */
[----:B------:R0:W-:Y:S01]  /*4380*/  @!P5 STG.E.U8 desc[UR38][R6.64+0x28], R5 ;  /* 0x000028050600d986 */ /* 0x0001e2000c101126 */
[----:B------:R-:W-:Y:S05]  /*4390*/  @P1 BRA `(.L_x_142) ;  /* 0x00000000000c1947 */ /* 0x000fea0003800000 */
[----:B------:R-:W5:Y:S02]  /*43a0*/  LDG.E.U8 R98, desc[UR38][R10.64+0x29] ;  /* 0x000029260a627981 */ /* 0x000f64000c1e1100 */
[----:B-----5:R-:W-:-:S05]  /*43b0*/  PRMT R4, R98, 0x8880, RZ ;  /* 0x0000888062047816 */ /* 0x020fca00000000ff */
[----:B------:R-:W-:-:S07]  /*43c0*/  IMAD R23, R4, R91, RZ ;  /* 0x0000005b04177224 */ /* 0x000fce00078e02ff */
.L_x_142:
[----:B------:R-:W-:Y:S05]  /*43d0*/  BSYNC B1 ;  /* 0x0000000000017941 */ /* 0x000fea0003800000 */
.L_x_141:
        /* <DEDUP_REMOVED lines=11> */
.L_x_144:
[----:B------:R-:W-:Y:S05]  /*4490*/  BSYNC B1 ;  /* 0x0000000000017941 */ /* 0x000fea0003800000 */
.L_x_143:
[----:B0-----:R-:W-:Y:S01]  /*44a0*/  @!P4 IMAD R5, R46, R90, R23 ;  /* 0x0000005a2e05c224 */ /* 0x001fe200078e0217 */
[----:B------:R-:W-:Y:S04]  /*44b0*/  BSSY B1, `(.L_x_145) ;  /* 0x0000006000017945 */ /* 0x000fe80003800000 */
[----:B------:R0:W-:Y:S01]  /*44c0*/  @!P4 STG.E.U8 desc[UR38][R8.64+0x28], R5 ;  /* 0x000028050800c986 */ /* 0x0001e2000c101126 */
[----:B------:R-:W-:Y:S05]  /*44d0*/  @P3 BRA `(.L_x_146) ;  /* 0x00000000000c3947 */ /* 0x000fea0003800000 */
[----:B------:R-:W5:Y:S02]  /*44e0*/  LDG.E.U8 R98, desc[UR38][R12.64+0x29] ;  /* 0x000029260c627981 */ /* 0x000f64000c1e1100 */
[----:B-----5:R-:W-:-:S05]  /*44f0*/  PRMT R4, R98, 0x8880, RZ ;  /* 0x0000888062047816 */ /* 0x020fca00000000ff */
[----:B------:R-:W-:-:S07]  /*4500*/  IMAD R23, R4, R91, RZ ;  /* 0x0000005b04177224 */ /* 0x000fce00078e02ff */
.L_x_146:
[----:B------:R-:W-:Y:S05]  /*4510*/  BSYNC B1 ;  /* 0x0000000000017941 */ /* 0x000fea0003800000 */
.L_x_145:
[----:B------:R-:W-:Y:S01]  /*4520*/  @!P3 IMAD R47, R47, R90, R23 ;  /* 0x0000005a2f2fb224 */ /* 0x000fe200078e0217 */
[----:B------:R-:W-:Y:S04]  /*4530*/  BSSY B1, `(.L_x_147) ;  /* 0x0000006000017945 */ /* 0x000fe80003800000 */
[----:B------:R0:W-:Y:S01]  /*4540*/  @!P3 STG.E.U8 desc[UR38][R8.64+0x29], R47 ;  /* 0x0000292f0800b986 */ /* 0x0001e2000c101126 */
[----:B------:R-:W-:Y:S05]  /*4550*/  @P5 BRA `(.L_x_148) ;  /* 0x00000000000c5947 */ /* 0x000fea0003800000 */
[----:B------:R-:W5:Y:S02]  /*4560*/  LDG.E.U8 R98, desc[UR38][R10.64+0x30] ;  /* 0x000030260a627981 */ /* 0x000f64000c1e1100 */
[----:B-----5:R-:W-:-:S05]  /*4570*/  PRMT R4, R98, 0x8880, RZ ;  /* 0x0000888062047816 */ /* 0x020fca00000000ff */
[----:B------:R-:W-:-:S07]  /*4580*/  IMAD R23, R4, R91, RZ ;  /* 0x0000005b04177224 */ /* 0x000fce00078e02ff */
.L_x_148:
[----:B------:R-:W-:Y:S05]  /*4590*/  BSYNC B1 ;  /* 0x0000000000017941 */ /* 0x000fea0003800000 */
.L_x_147:
[----:B0-----:R-:W-:Y:S01]  /*45a0*/  @!P5 IMAD R5, R48, R90, R23 ;  /* 0x0000005a3005d224 */ /* 0x001fe200078e0217 */
[----:B------:R-:W-:Y:S04]  /*45b0*/  BSSY B1, `(.L_x_149) ;  /* 0x0000006000017945 */ /* 0x000fe80003800000 */
[----:B------:R0:W-:Y:S01]  /*45c0*/  @!P5 STG.E.U8 desc[UR38][R6.64+0x30], R5 ;  /* 0x000030050600d986 */ /* 0x0001e2000c101126 */
[----:B------:R-:W-:Y:S05]  /*45d0*/  @P1 BRA `(.L_x_150) ;  /* 0x00000000000c1947 */ /* 0x000fea0003800000 */
[----:B------:R-:W5:Y:S02]  /*45e0*/  LDG.E.U8 R98, desc[UR38][R10.64+0x31] ;  /* 0x000031260a627981 */ /* 0x000f64000c1e1100 */
[----:B-----5:R-:W-:-:S05]  /*45f0*/  PRMT R4, R98, 0x8880, RZ ;  /* 0x0000888062047816 */ /* 0x020fca00000000ff */
[----:B------:R-:W-:-:S07]  /*4600*/  IMAD R23, R4, R91, RZ ;  /* 0x0000005b04177224 */ /* 0x000fce00078e02ff */
.L_x_150:
[----:B------:R-:W-:Y:S05]  /*4610*/  BSYNC B1 ;  /* 0x0000000000017941 */ /* 0x000fea0003800000 */
.L_x_149:
[----:B------:R-:W-:Y:S01]  /*4620*/  ISETP.LT.OR P4, PT, R3, 0x31, !P0 ;  /* 0x000000310300780c */ /* 0x000fe20004781670 */
[----:B------:R-:W-:Y:S01]  /*4630*/  @!P1 IMAD R49, R49, R90, R23 ;  /* 0x0000005a31319224 */ /* 0x000fe200078e0217 */
[----:B------:R-:W-:Y:S01]  /*4640*/  BSSY B1, `(.L_x_151) ;  /* 0x000000a000017945 */ /* 0x000fe20003800000 */
[C---:B------:R-:W-:Y:S02]  /*4650*/  ISETP.LT.OR P3, PT, R3.reuse, 0x32, !P0 ;  /* 0x000000320300780c */ /* 0x040fe40004761670 */
[C---:B------:R-:W-:Y:S01]  /*4660*/  ISETP.LT.OR P5, PT, R3.reuse, 0x39, !P0 ;  /* 0x000000390300780c */ /* 0x040fe200047a1670 */
[----:B------:R0:W-:Y:S01]  /*4670*/  @!P1 STG.E.U8 desc[UR38][R6.64+0x31], R49 ;  /* 0x0000313106009986 */ /* 0x0001e2000c101126 */
[C---:B------:R-:W-:Y:S02]  /*4680*/  ISETP.LT.OR P1, PT, R3.reuse, 0x39, !P2 ;  /* 0x000000390300780c */ /* 0x040fe40005721670 */
[----:B------:R-:W-:-:S04]  /*4690*/  ISETP.LT.OR P2, PT, R3, 0x3a, !P2 ;  /* 0x0000003a0300780c */ /* 0x000fc80005741670 */
[----:B------:R-:W-:Y:S09]  /*46a0*/  @P4 BRA `(.L_x_152) ;  /* 0x00000000000c4947 */ /* 0x000ff20003800000 */
[----:B------:R-:W5:Y:S02]  /*46b0*/  LDG.E.U8 R98, desc[UR38][R12.64+0x30] ;  /* 0x000030260c627981 */ /* 0x000f64000c1e1100 */
[----:B-----5:R-:W-:-:S05]  /*46c0*/  PRMT R4, R98, 0x8880, RZ ;  /* 0x0000888062047816 */ /* 0x020fca00000000ff */
[----:B------:R-:W-:-:S07]  /*46d0*/  IMAD R23, R4, R91, RZ ;  /* 0x0000005b04177224 */ /* 0x000fce00078e02ff */
.L_x_152:
[----:B------:R-:W-:Y:S05]  /*46e0*/  BSYNC B1 ;  /* 0x0000000000017941 */ /* 0x000fea0003800000 */
.L_x_151:
[----:B0-----:R-:W-:Y:S01]  /*46f0*/  @!P4 IMAD R5, R50, R90, R23 ;  /* 0x0000005a3205c224 */ /* 0x001fe200078e0217 */
[----:B------:R-:W-:Y:S04]  /*4700*/  BSSY B1, `(.L_x_153) ;  /* 0x0000006000017945 */ /* 0x000fe80003800000 */
[----:B------:R0:W-:Y:S01]  /*4710*/  @!P4 STG.E.U8 desc[UR38][R8.64+0x30], R5 ;  /* 0x000030050800c986 */ /* 0x0001e2000c101126 */
[----:B------:R-:W-:Y:S05]  /*4720*/  @P3 BRA `(.L_x_154) ;  /* 0x00000000000c3947 */ /* 0x000fea0003800000 */
[----:B------:R-:W5:Y:S02]  /*4730*/  LDG.E.U8 R98, desc[UR38][R12.64+0x31] ;  /* 0x000031260c627981 */ /* 0x000f64000c1e1100 */
[----:B-----5:R-:W-:-:S05]  /*4740*/  PRMT R4, R98, 0x8880, RZ ;  /* 0x0000888062047816 */ /* 0x020fca00000000ff */
[----:B------:R-:W-:-:S07]  /*4750*/  IMAD R23, R4, R91, RZ ;  /* 0x0000005b04177224 */ /* 0x000fce00078e02ff */
.L_x_154:
[----:B------:R-:W-:Y:S05]  /*4760*/  BSYNC B1 ;  /* 0x0000000000017941 */ /* 0x000fea0003800000 */
.L_x_153:
[----:B------:R-:W-:Y:S01]  /*4770*/  @!P3 IMAD R51, R51, R90, R23 ;  /* 0x0000005a3333b224 */ /* 0x000fe200078e0217 */
[----:B------:R-:W-:Y:S04]  /*4780*/  BSSY B1, `(.L_x_155) ;  /* 0x0000006000017945 */ /* 0x000fe80003800000 */
[----:B------:R0:W-:Y:S01]  /*4790*/  @!P3 STG.E.U8 desc[UR38][R8.64+0x31], R51 ;  /* 0x000031330800b986 */ /* 0x0001e2000c101126 */
[----:B------:R-:W-:Y:S05]  /*47a0*/  @P1 BRA `(.L_x_156) ;  /* 0x00000000000c1947 */ /* 0x000fea0003800000 */
[----:B------:R-:W5:Y:S02]  /*47b0*/  LDG.E.U8 R98, desc[UR38][R10.64+0x38] ;  /* 0x000038260a627981 */ /* 0x000f64000c1e1100 */
[----:B-----5:R-:W-:-:S05]  /*47c0*/  PRMT R4, R98, 0x8880, RZ ;  /* 0x0000888062047816 */ /* 0x020fca00000000ff */
[----:B------:R-:W-:-:S07]  /*47d0*/  IMAD R23, R4, R91, RZ ;  /* 0x0000005b04177224 */ /* 0x000fce00078e02ff */
.L_x_156:
[----:B------:R-:W-:Y:S05]  /*47e0*/  BSYNC B1 ;  /* 0x0000000000017941 */ /* 0x000fea0003800000 */
.L_x_155:
[----:B0-----:R-:W-:Y:S01]  /*47f0*/  @!P1 IMAD R5, R52, R90, R23 ;  /* 0x0000005a34059224 */ /* 0x001fe200078e0217 */
[----:B------:R-:W-:Y:S04]  /*4800*/  BSSY B1, `(.L_x_157) ;  /* 0x0000006000017945 */ /* 0x000fe80003800000 */
[----:B------:R0:W-:Y:S01]  /*4810*/  @!P1 STG.E.U8 desc[UR38][R6.64+0x38], R5 ;  /* 0x0000380506009986 */ /* 0x0001e2000c101126 */
[----:B------:R-:W-:Y:S05]  /*4820*/  @P2 BRA `(.L_x_158) ;  /* 0x00000000000c2947 */ /* 0x000fea0003800000 */
[----:B------:R-:W5:Y:S02]  /*4830*/  LDG.E.U8 R98, desc[UR38][R10.64+0x39] ;  /* 0x000039260a627981 */ /* 0x000f64000c1e1100 */
[----:B-----5:R-:W-:-:S05]  /*4840*/  PRMT R4, R98, 0x8880, RZ ;  /* 0x0000888062047816 */ /* 0x020fca00000000ff */
[----:B------:R-:W-:-:S07]  /*4850*/  IMAD R23, R4, R91, RZ ;  /* 0x0000005b04177224 */ /* 0x000fce00078e02ff */
.L_x_158:
[----:B------:R-:W-:Y:S05]  /*4860*/  BSYNC B1 ;  /* 0x0000000000017941 */ /* 0x000fea0003800000 */
.L_x_157:
[----:B------:R-:W-:Y:S01]  /*4870*/  @!P2 IMAD R53, R53, R90, R23 ;  /* 0x0000005a3535a224 */ /* 0x000fe200078e0217 */
[----:B------:R-:W-:Y:S04]  /*4880*/  BSSY B1, `(.L_x_159) ;  /* 0x0000006000017945 */ /* 0x000fe80003800000 */
[----:B------:R0:W-:Y:S01]  /*4890*/  @!P2 STG.E.U8 desc[UR38][R6.64+0x39], R53 ;  /* 0x000039350600a986 */ /* 0x0001e2000c101126 */
[----:B------:R-:W-:Y:S05]  /*48a0*/  @P5 BRA `(.L_x_160) ;  /* 0x00000000000c5947 */ /* 0x000fea0003800000 */
[----:B------:R-:W5:Y:S02]  /*48b0*/  LDG.E.U8 R98, desc[UR38][R12.64+0x38] ;  /* 0x000038260c627981 */ /* 0x000f64000c1e1100 */
[----:B-----5:R-:W-:-:S05]  /*48c0*/  PRMT R4, R98, 0x8880, RZ ;  /* 0x0000888062047816 */ /* 0x020fca00000000ff */
[----:B------:R-:W-:-:S07]  /*48d0*/  IMAD R23, R4, R91, RZ ;  /* 0x0000005b04177224 */ /* 0x000fce00078e02ff */
.L_x_160:
[----:B------:R-:W-:Y:S05]  /*48e0*/  BSYNC B1 ;  /* 0x0000000000017941 */ /* 0x000fea0003800000 */
.L_x_159:
[----:B0-----:R-:W-:Y:S01]  /*48f0*/  @!P5 IMAD R5, R54, R90, R23 ;  /* 0x0000005a3605d224 */ /* 0x001fe200078e0217 */
[----:B------:R-:W-:Y:S01]  /*4900*/  ISETP.LT.OR P0, PT, R3, 0x3a, !P0 ;  /* 0x0000003a0300780c */ /* 0x000fe20004701670 */
[----:B------:R-:W-:Y:S03]  /*4910*/  BSSY B1, `(.L_x_161) ;  /* 0x0000006000017945 */ /* 0x000fe60003800000 */
[----:B------:R0:W-:Y:S09]  /*4920*/  @!P5 STG.E.U8 desc[UR38][R8.64+0x38], R5 ;  /* 0x000038050800d986 */ /* 0x0001f2000c101126 */
[----:B------:R-:W-:Y:S05]  /*4930*/  @P0 BRA `(.L_x_162) ;  /* 0x00000000000c0947 */ /* 0x000fea0003800000 */
[----:B------:R-:W5:Y:S02]  /*4940*/  LDG.E.U8 R98, desc[UR38][R12.64+0x39] ;  /* 0x000039260c627981 */ /* 0x000f64000c1e1100 */
[----:B-----5:R-:W-:-:S05]  /*4950*/  PRMT R4, R98, 0x8880, RZ ;  /* 0x0000888062047816 */ /* 0x020fca00000000ff */
[----:B------:R-:W-:-:S07]  /*4960*/  IMAD R23, R4, R91, RZ ;  /* 0x0000005b04177224 */ /* 0x000fce00078e02ff */
.L_x_162:
[----:B------:R-:W-:Y:S05]  /*4970*/  BSYNC B1 ;  /* 0x0000000000017941 */ /* 0x000fea0003800000 */
.L_x_161:
[----:B------:R-:W-:Y:S01]  /*4980*/  IMAD R23, R55, R90, R23 ;  /* 0x0000005a37177224 */ /* 0x000fe200078e0217 */
[----:B------:R-:W-:Y:S06]  /*4990*/  @P0 BRA `(.L_x_163) ;  /* 0x0000000c00180947 */ /* 0x000fec0003800000 */
[----:B------:R0:W-:Y:S01]  /*49a0*/  STG.E.U8 desc[UR38][R8.64+0x39], R23 ;  /* 0x0000391708007986 */ /* 0x0001e2000c101126 */
[----:B------:R-:W-:Y:S05]  /*49b0*/  BRA `(.L_x_163) ;  /* 0x0000000c00107947 */ /* 0x000fea0003800000 */
.L_x_34:
[C---:B------:R-:W-:Y:S02]  /*49c0*/  ISETP.GE.AND P2, PT, R99.reuse, 0x1, PT ;  /* 0x000000016300780c */ /* 0x040fe40003f46270 */
[----:B------:R-:W-:Y:S02]  /*49d0*/  ISETP.GE.AND P1, PT, R99, 0x9, PT ;  /* 0x000000096300780c */ /* 0x000fe40003f26270 */
[C---:B------:R-:W-:Y:S02]  /*49e0*/  ISETP.LT.OR P4, PT, R3.reuse, 0x1, !P2 ;  /* 0x000000010300780c */ /* 0x040fe40005781670 */
[C---:B------:R-:W-:Y:S02]  /*49f0*/  ISETP.LT.OR P5, PT, R3.reuse, 0x2, !P2 ;  /* 0x000000020300780c */ /* 0x040fe400057a1670 */
[C---:B------:R-:W-:Y:S02]  /*4a00*/  ISETP.LT.OR P0, PT, R3.reuse, 0x1, !P1 ;  /* 0x000000010300780c */ /* 0x040fe40004f01670 */
[----:B------:R-:W-:-:S07]  /*4a10*/  ISETP.LT.OR P3, PT, R3, 0x2, !P1 ;  /* 0x000000020300780c */ /* 0x000fce0004f61670 */
[-C--:B------:R-:W-:Y:S02]  /*4a20*/  @!P4 IMAD R11, R56, R90.reuse, RZ ;  /* 0x0000005a380bc224 */ /* 0x080fe400078e02ff */
[-C--:B------:R-:W-:Y:S02]  /*4a30*/  @!P5 IMAD R57, R57, R90.reuse, RZ ;  /* 0x0000005a3939d224 */ /* 0x080fe400078e02ff */
[-C--:B------:R-:W-:Y:S01]  /*4a40*/  @!P0 IMAD R13, R58, R90.reuse, RZ ;  /* 0x0000005a3a0d8224 */ /* 0x080fe200078e02ff */
[----:B------:R0:W-:Y:S01]  /*4a50*/  @!P4 STG.E.U8 desc[UR38][R14.64], R11 ;  /* 0x0000000b0e00c986 */ /* 0x0001e2000c101126 */
[----:B------:R-:W-:Y:S01]  /*4a60*/  ISETP.LT.OR P4, PT, R3, 0x9, !P2 ;  /* 0x000000090300780c */ /* 0x000fe20005781670 */
[----:B------:R-:W-:Y:S02]  /*4a70*/  @!P3 IMAD R59, R59, R90, RZ ;  /* 0x0000005a3b3bb224 */ /* 0x000fe400078e02ff */
[----:B------:R-:W-:Y:S01]  /*4a80*/  @!P5 STG.E.U8 desc[UR38][R14.64+0x1], R57 ;  /* 0x000001390e00d986 */ /* 0x000fe2000c101126 */
[----:B------:R-:W-:-:S03]  /*4a90*/  ISETP.LT.OR P5, PT, R3, 0xa, !P2 ;  /* 0x0000000a0300780c */ /* 0x000fc600057a1670 */
[----:B------:R1:W-:Y:S01]  /*4aa0*/  @!P0 STG.E.U8 desc[UR38][R4.64], R13 ;  /* 0x0000000d04008986 */ /* 0x0003e2000c101126 */
[----:B------:R-:W-:-:S03]  /*4ab0*/  ISETP.LT.OR P0, PT, R3, 0x9, !P1 ;  /* 0x000000090300780c */ /* 0x000fc60004f01670 */
[----:B------:R-:W-:Y:S01]  /*4ac0*/  @!P3 STG.E.U8 desc[UR38][R4.64+0x1], R59 ;  /* 0x0000013b0400b986 */ /* 0x000fe2000c101126 */
[----:B------:R-:W-:Y:S01]  /*4ad0*/  ISETP.LT.OR P3, PT, R3, 0xa, !P1 ;  /* 0x0000000a0300780c */ /* 0x000fe20004f61670 */
[----:B------:R-:W-:-:S04]  /*4ae0*/  @!P4 IMAD R21, R60, R90, RZ ;  /* 0x0000005a3c15c224 */ /* 0x000fc800078e02ff */
[-C--:B------:R-:W-:Y:S01]  /*4af0*/  @!P5 IMAD R61, R61, R90.reuse, RZ ;  /* 0x0000005a3d3dd224 */ /* 0x080fe200078e02ff */
[----:B------:R2:W-:Y:S01]  /*4b00*/  @!P4 STG.E.U8 desc[UR38][R14.64+0x8], R21 ;  /* 0x000008150e00c986 */ /* 0x0005e2000c101126 */
[C---:B------:R-:W-:Y:S02]  /*4b10*/  ISETP.LT.OR P4, PT, R3.reuse, 0x11, !P2 ;  /* 0x000000110300780c */ /* 0x040fe40005781670 */
[-C--:B0-----:R-:W-:Y:S01]  /*4b20*/  @!P0 IMAD R11, R62, R90.reuse, RZ ;  /* 0x0000005a3e0b8224 */ /* 0x081fe200078e02ff */
[----:B------:R-:W-:Y:S01]  /*4b30*/  @!P5 STG.E.U8 desc[UR38][R14.64+0x9], R61 ;  /* 0x0000093d0e00d986 */ /* 0x000fe2000c101126 */
[----:B------:R-:W-:Y:S02]  /*4b40*/  ISETP.LT.OR P5, PT, R3, 0x12, !P2 ;  /* 0x000000120300780c */ /* 0x000fe400057a1670 */
[----:B------:R-:W-:Y:S01]  /*4b50*/  @!P3 IMAD R63, R63, R90, RZ ;  /* 0x0000005a3f3fb224 */ /* 0x000fe200078e02ff */
[----:B------:R0:W-:Y:S01]  /*4b60*/  @!P0 STG.E.U8 desc[UR38][R4.64+0x8], R11 ;  /* 0x0000080b04008986 */ /* 0x0001e2000c101126 */
[----:B------:R-:W-:-:S03]  /*4b70*/  ISETP.LT.OR P0, PT, R3, 0x11, !P1 ;  /* 0x000000110300780c */ /* 0x000fc60004f01670 */
[----:B------:R-:W-:Y:S01]  /*4b80*/  @!P3 STG.E.U8 desc[UR38][R4.64+0x9], R63 ;  /* 0x0000093f0400b986 */ /* 0x000fe2000c101126 */
[----:B------:R-:W-:Y:S01]  /*4b90*/  ISETP.LT.OR P3, PT, R3, 0x12, !P1 ;  /* 0x000000120300780c */ /* 0x000fe20004f61670 */
[----:B-1----:R-:W-:-:S04]  /*4ba0*/  @!P4 IMAD R13, R64, R90, RZ ;  /* 0x0000005a400dc224 */ /* 0x002fc800078e02ff */
[-C--:B------:R-:W-:Y:S01]  /*4bb0*/  @!P5 IMAD R65, R65, R90.reuse, RZ ;  /* 0x0000005a4141d224 */ /* 0x080fe200078e02ff */
[----:B------:R1:W-:Y:S01]  /*4bc0*/  @!P4 STG.E.U8 desc[UR38][R14.64+0x10], R13 ;  /* 0x0000100d0e00c986 */ /* 0x0003e2000c101126 */
[C---:B------:R-:W-:Y:S02]  /*4bd0*/  ISETP.LT.OR P4, PT, R3.reuse, 0x19, !P2 ;  /* 0x000000190300780c */ /* 0x040fe40005781670 */
[-C--:B--2---:R-:W-:Y:S01]  /*4be0*/  @!P0 IMAD R21, R66, R90.reuse, RZ ;  /* 0x0000005a42158224 */ /* 0x084fe200078e02ff */
[----:B------:R-:W-:Y:S01]  /*4bf0*/  @!P5 STG.E.U8 desc[UR38][R14.64+0x11], R65 ;  /* 0x000011410e00d986 */ /* 0x000fe2000c101126 */
[----:B------:R-:W-:Y:S02]  /*4c00*/  ISETP.LT.OR P5, PT, R3, 0x1a, !P2 ;  /* 0x0000001a0300780c */ /* 0x000fe400057a1670 */
[----:B------:R-:W-:Y:S01]  /*4c10*/  @!P3 IMAD R67, R67, R90, RZ ;  /* 0x0000005a4343b224 */ /* 0x000fe200078e02ff */
[----:B------:R2:W-:Y:S01]  /*4c20*/  @!P0 STG.E.U8 desc[UR38][R4.64+0x10], R21 ;  /* 0x0000101504008986 */ /* 0x0005e2000c101126 */
[----:B------:R-:W-:-:S03]  /*4c30*/  ISETP.LT.OR P0, PT, R3, 0x19, !P1 ;  /* 0x000000190300780c */ /* 0x000fc60004f01670 */
[----:B------:R-:W-:Y:S01]  /*4c40*/  @!P3 STG.E.U8 desc[UR38][R4.64+0x11], R67 ;  /* 0x000011430400b986 */ /* 0x000fe2000c101126 */
[----:B------:R-:W-:Y:S01]  /*4c50*/  ISETP.LT.OR P3, PT, R3, 0x1a, !P1 ;  /* 0x0000001a0300780c */ /* 0x000fe20004f61670 */
[----:B0-----:R-:W-:-:S04]  /*4c60*/  @!P4 IMAD R11, R68, R90, RZ ;  /* 0x0000005a440bc224 */ /* 0x001fc800078e02ff */
[-C--:B------:R-:W-:Y:S01]  /*4c70*/  @!P5 IMAD R69, R69, R90.reuse, RZ ;  /* 0x0000005a4545d224 */ /* 0x080fe200078e02ff */
[----:B------:R0:W-:Y:S01]  /*4c80*/  @!P4 STG.E.U8 desc[UR38][R14.64+0x18], R11 ;  /* 0x0000180b0e00c986 */ /* 0x0001e2000c101126 */
[C---:B------:R-:W-:Y:S02]  /*4c90*/  ISETP.LT.OR P4, PT, R3.reuse, 0x21, !P2 ;  /* 0x000000210300780c */ /* 0x040fe40005781670 */
[-C--:B-1----:R-:W-:Y:S01]  /*4ca0*/  @!P0 IMAD R13, R70, R90.reuse, RZ ;  /* 0x0000005a460d8224 */ /* 0x082fe200078e02ff */
[----:B------:R-:W-:Y:S01]  /*4cb0*/  @!P5 STG.E.U8 desc[UR38][R14.64+0x19], R69 ;  /* 0x000019450e00d986 */ /* 0x000fe2000c101126 */
[----:B------:R-:W-:Y:S02]  /*4cc0*/  ISETP.LT.OR P5, PT, R3, 0x22, !P2 ;  /* 0x000000220300780c */ /* 0x000fe400057a1670 */
[----:B------:R-:W-:Y:S01]  /*4cd0*/  @!P3 IMAD R71, R71, R90, RZ ;  /* 0x0000005a4747b224 */ /* 0x000fe200078e02ff */
[----:B------:R1:W-:Y:S01]  /*4ce0*/  @!P0 STG.E.U8 desc[UR38][R4.64+0x18], R13 ;  /* 0x0000180d04008986 */ /* 0x0003e2000c101126 */
[----:B------:R-:W-:-:S03]  /*4cf0*/  ISETP.LT.OR P0, PT, R3, 0x21, !P1 ;  /* 0x000000210300780c */ /* 0x000fc60004f01670 */
[----:B------:R-:W-:Y:S01]  /*4d00*/  @!P3 STG.E.U8 desc[UR38][R4.64+0x19], R71 ;  /* 0x000019470400b986 */ /* 0x000fe2000c101126 */
[----:B------:R-:W-:Y:S01]  /*4d10*/  ISETP.LT.OR P3, PT, R3, 0x22, !P1 ;  /* 0x000000220300780c */ /* 0x000fe20004f61670 */
[----:B--2---:R-:W-:-:S04]  /*4d20*/  @!P4 IMAD R21, R72, R90, RZ ;  /* 0x0000005a4815c224 */ /* 0x004fc800078e02ff */
        /* <DEDUP_REMOVED lines=32> */
[----:B------:R-:W-:-:S02]  /*4f30*/  ISETP.GE.AND P0, PT, R99, 0x81, PT ;  /* 0x000000816300780c */ /* 0x000fc40003f06270 */
[C---:B------:R-:W-:Y:S01]  /*4f40*/  ISETP.LT.OR P5, PT, R3.reuse, 0x39, !P1 ;  /* 0x000000390300780c */ /* 0x040fe20004fa1670 */
[----:B------:R-:W-:Y:S01]  /*4f50*/  @!P3 STG.E.U8 desc[UR38][R4.64+0x31], R83 ;  /* 0x000031530400b986 */ /* 0x000fe2000c101126 */
[C---:B------:R-:W-:Y:S01]  /*4f60*/  ISETP.LT.OR P1, PT, R3.reuse, 0x3a, !P1 ;  /* 0x0000003a0300780c */ /* 0x040fe20004f21670 */
[----:B--2---:R-:W-:Y:S01]  /*4f70*/  @!P4 IMAD R21, R84, R90, RZ ;  /* 0x0000005a5415c224 */ /* 0x004fe200078e02ff */
[----:B------:R-:W-:-:S03]  /*4f80*/  ISETP.LT.OR P3, PT, R3, 0x1, !P0 ;  /* 0x000000010300780c */ /* 0x000fc60004761670 */
[----:B------:R-:W-:Y:S01]  /*4f90*/  @!P2 IMAD R85, R85, R90, RZ ;  /* 0x0000005a5555a224 */ /* 0x000fe200078e02ff */
[----:B------:R-:W-:Y:S01]  /*4fa0*/  @!P4 STG.E.U8 desc[UR38][R14.64+0x38], R21 ;  /* 0x000038150e00c986 */ /* 0x000fe2000c101126 */
[----:B------:R-:W-:-:S03]  /*4fb0*/  ISETP.LT.OR P4, PT, R3, 0x2, !P0 ;  /* 0x000000020300780c */ /* 0x000fc60004781670 */
[----:B------:R-:W-:Y:S01]  /*4fc0*/  @!P2 STG.E.U8 desc[UR38][R14.64+0x39], R85 ;  /* 0x000039550e00a986 */ /* 0x000fe2000c101126 */
[-C--:B0-----:R-:W-:Y:S01]  /*4fd0*/  @!P5 IMAD R11, R86, R90.reuse, RZ ;  /* 0x0000005a560bd224 */ /* 0x081fe200078e02ff */
[----:B------:R-:W-:Y:S01]  /*4fe0*/  ISETP.GE.AND P2, PT, R99, 0x89, PT ;  /* 0x000000896300780c */ /* 0x000fe20003f46270 */
[-C--:B------:R-:W-:Y:S02]  /*4ff0*/  @!P1 IMAD R87, R87, R90.reuse, RZ ;  /* 0x0000005a57579224 */ /* 0x080fe400078e02ff */
[----:B-1----:R-:W-:Y:S01]  /*5000*/  @!P3 IMAD R13, R24, R90, RZ ;  /* 0x0000005a180db224 */ /* 0x002fe200078e02ff */
[----:B------:R0:W-:Y:S01]  /*5010*/  @!P5 STG.E.U8 desc[UR38][R4.64+0x38], R11 ;  /* 0x0000380b0400d986 */ /* 0x0001e2000c101126 */
[----:B------:R-:W-:-:S03]  /*5020*/  ISETP.LT.OR P5, PT, R3, 0x1, !P2 ;  /* 0x000000010300780c */ /* 0x000fc600057a1670 */
[----:B------:R-:W-:Y:S01]  /*5030*/  @!P4 IMAD R25, R25, R90, RZ ;  /* 0x0000005a1919c224 */ /* 0x000fe200078e02ff */
[----:B------:R1:W-:Y:S01]  /*5040*/  @!P1 STG.E.U8 desc[UR38][R4.64+0x39], R87 ;  /* 0x0000395704009986 */ /* 0x0003e2000c101126 */
[----:B------:R-:W-:-:S03]  /*5050*/  ISETP.LT.OR P1, PT, R3, 0x2, !P2 ;  /* 0x000000020300780c */ /* 0x000fc60005721670 */
[----:B------:R-:W-:Y:S01]  /*5060*/  @!P3 STG.E.U8 desc[UR38][R6.64], R13 ;  /* 0x0000000d0600b986 */ /* 0x000fe2000c101126 */
[----:B------:R-:W-:-:S03]  /*5070*/  ISETP.LT.OR P3, PT, R3, 0x9, !P0 ;  /* 0x000000090300780c */ /* 0x000fc60004761670 */
[----:B------:R-:W-:Y:S01]  /*5080*/  @!P4 STG.E.U8 desc[UR38][R6.64+0x1], R25 ;  /* 0x000001190600c986 */ /* 0x000fe2000c101126 */
[----:B------:R-:W-:Y:S01]  /*5090*/  ISETP.LT.OR P4, PT, R3, 0xa, !P0 ;  /* 0x0000000a0300780c */ /* 0x000fe20004781670 */
[----:B0-----:R-:W-:-:S04]  /*50a0*/  @!P5 IMAD R11, R26, R90, RZ ;  /* 0x0000005a1a0bd224 */ /* 0x001fc800078e02ff */
[-C--:B------:R-:W-:Y:S01]  /*50b0*/  @!P1 IMAD R27, R27, R90.reuse, RZ ;  /* 0x0000005a1b1b9224 */ /* 0x080fe200078e02ff */
[----:B------:R0:W-:Y:S01]  /*50c0*/  @!P5 STG.E.U8 desc[UR38][R8.64], R11 ;  /* 0x0000000b0800d986 */ /* 0x0001e2000c101126 */
[C---:B------:R-:W-:Y:S02]  /*50d0*/  ISETP.LT.OR P5, PT, R3.reuse, 0x9, !P2 ;  /* 0x000000090300780c */ /* 0x040fe400057a1670 */
[-C--:B------:R-:W-:Y:S01]  /*50e0*/  @!P3 IMAD R15, R28, R90.reuse, RZ ;  /* 0x0000005a1c0fb224 */ /* 0x080fe200078e02ff */
[----:B------:R-:W-:Y:S01]  /*50f0*/  @!P1 STG.E.U8 desc[UR38][R8.64+0x1], R27 ;  /* 0x0000011b08009986 */ /* 0x000fe2000c101126 */
[----:B------:R-:W-:Y:S02]  /*5100*/  ISETP.LT.OR P1, PT, R3, 0xa, !P2 ;  /* 0x0000000a0300780c */ /* 0x000fe40005721670 */
[----:B------:R-:W-:Y:S01]  /*5110*/  @!P4 IMAD R29, R29, R90, RZ ;  /* 0x0000005a1d1dc224 */ /* 0x000fe200078e02ff */
[----:B------:R-:W-:Y:S01]  /*5120*/  @!P3 STG.E.U8 desc[UR38][R6.64+0x8], R15 ;  /* 0x0000080f0600b986 */ /* 0x000fe2000c101126 */
[----:B------:R-:W-:-:S03]  /*5130*/  ISETP.LT.OR P3, PT, R3, 0x11, !P0 ;  /* 0x000000110300780c */ /* 0x000fc60004761670 */
[----:B------:R-:W-:Y:S01]  /*5140*/  @!P4 STG.E.U8 desc[UR38][R6.64+0x9], R29 ;  /* 0x0000091d0600c986 */ /* 0x000fe2000c101126 */
[----:B------:R-:W-:Y:S01]  /*5150*/  ISETP.LT.OR P4, PT, R3, 0x12, !P0 ;  /* 0x000000120300780c */ /* 0x000fe20004781670 */
[----:B-1----:R-:W-:-:S04]  /*5160*/  @!P5 IMAD R5, R30, R90, RZ ;  /* 0x0000005a1e05d224 */ /* 0x002fc800078e02ff */
[-C--:B------:R-:W-:Y:S01]  /*5170*/  @!P1 IMAD R31, R31, R90.reuse, RZ ;  /* 0x0000005a1f1f9224 */ /* 0x080fe200078e02ff */
[----:B------:R1:W-:Y:S01]  /*5180*/  @!P5 STG.E.U8 desc[UR38][R8.64+0x8], R5 ;  /* 0x000008050800d986 */ /* 0x0003e2000c101126 */
[C---:B------:R-:W-:Y:S02]  /*5190*/  ISETP.LT.OR P5, PT, R3.reuse, 0x11, !P2 ;  /* 0x000000110300780c */ /* 0x040fe400057a1670 */
[-C--:B0-----:R-:W-:Y:S01]  /*51a0*/  @!P3 IMAD R11, R32, R90.reuse, RZ ;  /* 0x0000005a200bb224 */ /* 0x081fe200078e02ff */
        /* <DEDUP_REMOVED lines=11> */
[-C--:B------:R-:W-:Y:S01]  /*5260*/  @!P3 IMAD R13, R36, R90.reuse, RZ ;  /* 0x0000005a240db224 */ /* 0x080fe200078e02ff */
        /* <DEDUP_REMOVED lines=32> */
[----:B------:R-:W-:-:S04]  /*5470*/  @!P1 IMAD R11, R46, R90, RZ ;  /* 0x0000005a2e0b9224 */ /* 0x000fc800078e02ff */
[-C--:B------:R-:W-:Y:S01]  /*5480*/  @!P3 IMAD R47, R47, R90.reuse, RZ ;  /* 0x0000005a2f2fb224 */ /* 0x080fe200078e02ff */
[----:B------:R1:W-:Y:S01]  /*5490*/  @!P1 STG.E.U8 desc[UR38][R8.64+0x28], R11 ;  /* 0x0000280b08009986 */ /* 0x0003e2000c101126 */
[----:B------:R-:W-:Y:S02]  /*54a0*/  ISETP.LT.OR P1, PT, R3, 0x31, !P2 ;  /* 0x000000310300780c */ /* 0x000fe40005721670 */
[----:B------:R-:W-:Y:S01]  /*54b0*/  @!P4 IMAD R49, R49, R90, RZ ;  /* 0x0000005a3131c224 */ /* 0x000fe200078e02ff */
[----:B------:R2:W-:Y:S01]  /*54c0*/  @!P3 STG.E.U8 desc[UR38][R8.64+0x29], R47 ;  /* 0x0000292f0800b986 */ /* 0x0005e2000c101126 */
[C---:B------:R-:W-:Y:S02]  /*54d0*/  ISETP.LT.OR P3, PT, R3.reuse, 0x39, !P0 ;  /* 0x000000390300780c */ /* 0x040fe40004761670 */
[C---:B------:R-:W-:Y:S01]  /*54e0*/  ISETP.LT.OR P0, PT, R3.reuse, 0x3a, !P0 ;  /* 0x0000003a0300780c */ /* 0x040fe20004701670 */
[----:B------:R2:W-:Y:S01]  /*54f0*/  @!P4 STG.E.U8 desc[UR38][R6.64+0x31], R49 ;  /* 0x000031310600c986 */ /* 0x0005e2000c101126 */
[----:B------:R-:W-:-:S03]  /*5500*/  ISETP.LT.OR P4, PT, R3, 0x32, !P2 ;  /* 0x000000320300780c */ /* 0x000fc60005781670 */
[----:B------:R2:W-:Y:S01]  /*5510*/  @!P5 STG.E.U8 desc[UR38][R6.64+0x30], R13 ;  /* 0x0000300d0600d986 */ /* 0x0005e2000c101126 */
[C---:B------:R-:W-:Y:S02]  /*5520*/  ISETP.LT.OR P5, PT, R3.reuse, 0x39, !P2 ;  /* 0x000000390300780c */ /* 0x040fe400057a1670 */
[----:B------:R-:W-:Y:S01]  /*5530*/  ISETP.LT.OR P2, PT, R3, 0x3a, !P2 ;  /* 0x0000003a0300780c */ /* 0x000fe20005741670 */
[-C--:B------:R-:W-:Y:S02]  /*5540*/  @!P1 IMAD R3, R50, R90.reuse, RZ ;  /* 0x0000005a32039224 */ /* 0x080fe400078e02ff */
[-C--:B0-----:R-:W-:Y:S02]  /*5550*/  @!P3 IMAD R5, R52, R90.reuse, RZ ;  /* 0x0000005a3405b224 */ /* 0x081fe400078e02ff */
[-C--:B------:R-:W-:Y:S01]  /*5560*/  @!P0 IMAD R53, R53, R90.reuse, RZ ;  /* 0x0000005a35358224 */ /* 0x080fe200078e02ff */
[----:B------:R2:W-:Y:S01]  /*5570*/  @!P1 STG.E.U8 desc[UR38][R8.64+0x30], R3 ;  /* 0x0000300308009986 */ /* 0x0005e2000c101126 */
[----:B------:R-:W-:-:S04]  /*5580*/  @!P4 IMAD R51, R51, R90, RZ ;  /* 0x0000005a3333c224 */ /* 0x000fc800078e02ff */
[-C--:B-1----:R-:W-:Y:S01]  /*5590*/  @!P5 IMAD R11, R54, R90.reuse, RZ ;  /* 0x0000005a360bd224 */ /* 0x082fe200078e02ff */
[----:B------:R2:W-:Y:S01]  /*55a0*/  @!P4 STG.E.U8 desc[UR38][R8.64+0x31], R51 ;  /* 0x000031330800c986 */ /* 0x0005e2000c101126 */
[----:B------:R-:W-:-:S03]  /*55b0*/  @!P2 IMAD R55, R55, R90, RZ ;  /* 0x0000005a3737a224 */ /* 0x000fc600078e02ff */
[----:B------:R2:W-:Y:S04]  /*55c0*/  @!P3 STG.E.U8 desc[UR38][R6.64+0x38], R5 ;  /* 0x000038050600b986 */ /* 0x0005e8000c101126 */
[----:B------:R2:W-:Y:S04]  /*55d0*/  @!P0 STG.E.U8 desc[UR38][R6.64+0x39], R53 ;  /* 0x0000393506008986 */ /* 0x0005e8000c101126 */
[----:B------:R2:W-:Y:S04]  /*55e0*/  @!P5 STG.E.U8 desc[UR38][R8.64+0x38], R11 ;  /* 0x0000380b0800d986 */ /* 0x0005e8000c101126 */
[----:B------:R2:W-:Y:S02]  /*55f0*/  @!P2 STG.E.U8 desc[UR38][R8.64+0x39], R55 ;  /* 0x000039370800a986 */ /* 0x0005e4000c101126 */
.L_x_163:
[----:B------:R-:W-:Y:S05]  /*5600*/  BSYNC B0 ;  /* 0x0000000000007941 */ /* 0x000fea0003800000 */
.L_x_33:
[----:B------:R-:W-:Y:S01]  /*5610*/  IADD3 R16, P0, R16, UR36, RZ ;  /* 0x0000002410107c10 */ /* 0x000fe2000ff1e0ff */
[----:B------:R-:W-:Y:S01]  /*5620*/  ULDC.64 UR4, c[0x0][0x650] ;  /* 0x0001940000047ab9 */ /* 0x000fe20000000a00 */
[----:B--2---:R-:W-:Y:S01]  /*5630*/  PRMT R3, RZ, 0x7610, R3 ;  /* 0x00007610ff037816 */ /* 0x004fe20000000003 */
[----:B------:R-:W-:Y:S01]  /*5640*/  IMAD.MOV.U32 R100, RZ, RZ, -0x1 ;  /* 0xffffffffff647424 */ /* 0x000fe200078e00ff */
[----:B------:R-:W-:Y:S01]  /*5650*/  IADD3.X R17, R17, UR42, RZ, P0, !PT ;  /* 0x0000002a11117c10 */ /* 0x000fe200087fe4ff */
[----:B0-----:R-:W-:Y:S01]  /*5660*/  IMAD.MOV.U32 R23, RZ, RZ, -0x1 ;  /* 0xffffffffff177424 */ /* 0x001fe200078e00ff */
[----:B------:R-:W-:-:S04]  /*5670*/  ISETP.GE.U32.AND P0, PT, R16, UR4, PT ;  /* 0x0000000410007c0c */ /* 0x000fc8000bf06070 */
[----:B------:R-:W-:-:S13]  /*5680*/  ISETP.GE.U32.AND.EX P0, PT, R17, UR5, PT, P0 ;  /* 0x0000000511007c0c */ /* 0x000fda000bf06100 */
[----:B------:R-:W-:Y:S05]  /*5690*/  @P0 BRA `(.L_x_164) ;  /* 0x0000000400500947 */ /* 0x000fea0003800000 */
[----:B------:R-:W0:Y:S01]  /*56a0*/  LDC.64 R10, c[0x0][0x628] ;  /* 0x00018a00ff0a7b82 */ /* 0x000e220000000a00 */
[----:B------:R-:W2:Y:S01]  /*56b0*/  S2R R12, SR_CTAID.X ;  /* 0x00000000000c7919 */ /* 0x000ea20000002500 */
[----:B----4-:R-:W-:Y:S02]  /*56c0*/  IMAD.MOV.U32 R8, RZ, RZ, R16 ;  /* 0x000000ffff087224 */ /* 0x010fe400078e0010 */
[----:B------:R-:W-:Y:S01]  /*56d0*/  IMAD.MOV.U32 R9, RZ, RZ, R17 ;  /* 0x000000ffff097224 */ /* 0x000fe200078e0011 */
[----:B------:R-:W4:Y:S03]  /*56e0*/  S2R R20, SR_CTAID.Y ;  /* 0x0000000000147919 */ /* 0x000f260000002600 */
[----:B------:R-:W1:Y:S08]  /*56f0*/  LDC R0, c[0x0][0x630] ;  /* 0x00018c00ff007b82 */ /* 0x000e700000000800 */
[----:B------:R-:W1:Y:S01]  /*5700*/  LDC.64 R14, c[0x0][0x620] ;  /* 0x00018800ff0e7b82 */ /* 0x000e620000000a00 */
[----:B0-----:R-:W-:-:S04]  /*5710*/  ISETP.NE.U32.AND P0, PT, R10, RZ, PT ;  /* 0x000000ff0a00720c */ /* 0x001fc80003f05070 */
[----:B------:R-:W-:-:S13]  /*5720*/  ISETP.NE.AND.EX P0, PT, R11, RZ, PT, P0 ;  /* 0x000000ff0b00720c */ /* 0x000fda0003f05300 */
[----:B-12-4-:R-:W-:Y:S05]  /*5730*/  @!P0 BRA `(.L_x_165) ;  /* 0x0000000000288947 */ /* 0x016fea0003800000 */
[----:B------:R-:W0:Y:S02]  /*5740*/  LDC R3, c[0x0][0x634] ;  /* 0x00018d00ff037b82 */ /* 0x000e240000000800 */
[----:B0-----:R-:W-:-:S05]  /*5750*/  IADD3 R3, P0, R16, R3, RZ ;  /* 0x0000000310037210 */ /* 0x001fca0007f1e0ff */
[----:B------:R-:W-:-:S04]  /*5760*/  IMAD.X R13, RZ, RZ, R17, P0 ;  /* 0x000000ffff0d7224 */ /* 0x000fc800000e0611 */
[----:B------:R-:W-:-:S04]  /*5770*/  IMAD.WIDE.U32 R4, R13, R10, RZ ;  /* 0x0000000a0d047225 */ /* 0x000fc800078e00ff */
[----:B---3--:R-:W-:-:S04]  /*5780*/  IMAD.WIDE.U32 R6, P0, R3, R11, R4 ;  /* 0x0000000b03067225 */ /* 0x008fc80007800004 */
[----:B------:R-:W-:-:S04]  /*5790*/  IMAD.WIDE.U32 R4, R3, R10, RZ ;  /* 0x0000000a03047225 */ /* 0x000fc800078e00ff */
[----:B------:R-:W-:Y:S01]  /*57a0*/  IMAD.X R9, RZ, RZ, RZ, P0 ;  /* 0x000000ffff097224 */ /* 0x000fe200000e06ff */
[----:B------:R-:W-:Y:S01]  /*57b0*/  IADD3 RZ, P0, R5, R6, RZ ;  /* 0x0000000605ff7210 */ /* 0x000fe20007f1e0ff */
[----:B------:R-:W-:-:S04]  /*57c0*/  IMAD.MOV.U32 R8, RZ, RZ, R7 ;  /* 0x000000ffff087224 */ /* 0x000fc800078e0007 */
[----:B------:R-:W-:-:S08]  /*57d0*/  IMAD.WIDE.U32.X R8, R13, R11, R8, P0 ;  /* 0x0000000b0d087225 */ /* 0x000fd000000e0408 */
.L_x_165:
[-CC-:B------:R-:W-:Y:S01]  /*57e0*/  SHF.R.U64 R23, R8, R0.reuse, R9.reuse ;  /* 0x0000000008177219 */ /* 0x180fe20000001209 */
[----:B------:R-:W0:Y:S01]  /*57f0*/  LDC.64 R26, c[0x0][0x640] ;  /* 0x00019000ff1a7b82 */ /* 0x000e220000000a00 */
[----:B------:R-:W-:Y:S01]  /*5800*/  SHF.R.U32.HI R0, RZ, R0, R9 ;  /* 0x00000000ff007219 */ /* 0x000fe20000011609 */
[----:B------:R-:W-:Y:S01]  /*5810*/  ULDC UR4, c[0x0][0x150] ;  /* 0x0000540000047ab9 */ /* 0x000fe20000000800 */
[----:B------:R-:W-:Y:S02]  /*5820*/  IADD3 R3, P0, RZ, -R23, RZ ;  /* 0x80000017ff037210 */ /* 0x000fe40007f1e0ff */
[----:B---3--:R-:W-:-:S03]  /*5830*/  I2FP.F32.U32 R7, R12 ;  /* 0x0000000c00077245 */ /* 0x008fc60000201000 */
[----:B------:R-:W1:Y:S01]  /*5840*/  LDC R6, c[0x0][0x618] ;  /* 0x00018600ff067b82 */ /* 0x000e620000000800 */
[----:B------:R-:W-:Y:S02]  /*5850*/  IMAD.X R5, RZ, RZ, ~R0, P0 ;  /* 0x000000ffff057224 */ /* 0x000fe400000e0e00 */
[----:B------:R-:W-:Y:S01]  /*5860*/  FMUL R7, R7, UR4 ;  /* 0x0000000407077c20 */ /* 0x000fe20008400000 */
[----:B------:R-:W-:Y:S01]  /*5870*/  ULDC UR4, c[0x0][0x154] ;  /* 0x0000550000047ab9 */ /* 0x000fe20000000800 */
[-C--:B------:R-:W-:Y:S02]  /*5880*/  IMAD R0, R5, R14.reuse, RZ ;  /* 0x0000000e05007224 */ /* 0x080fe400078e02ff */
[C---:B------:R-:W-:Y:S01]  /*5890*/  IMAD.WIDE.U32 R4, R3.reuse, R14, R16 ;  /* 0x0000000e03047225 */ /* 0x040fe200078e0010 */
[----:B------:R-:W2:Y:S01]  /*58a0*/  LDC R8, c[0x0][0x608] ;  /* 0x00018200ff087b82 */ /* 0x000ea20000000800 */
[----:B------:R-:W3:Y:S02]  /*58b0*/  F2I.U32.TRUNC.NTZ R7, R7 ;  /* 0x0000000700077305 */ /* 0x000ee4000020f000 */
[----:B------:R-:W-:Y:S01]  /*58c0*/  IMAD R3, R3, R15, R0 ;  /* 0x0000000f03037224 */ /* 0x000fe200078e0200 */
[----:B------:R-:W-:-:S03]  /*58d0*/  I2FP.F32.U32 R0, R20 ;  /* 0x0000001400007245 */ /* 0x000fc60000201000 */
[----:B------:R-:W-:Y:S01]  /*58e0*/  IMAD.IADD R3, R5, 0x1, R3 ;  /* 0x0000000105037824 */ /* 0x000fe200078e0203 */
[----:B------:R-:W4:Y:S01]  /*58f0*/  LDC R11, c[0x0][0x658] ;  /* 0x00019600ff0b7b82 */ /* 0x000f220000000800 */
[----:B0-----:R-:W-:-:S04]  /*5900*/  ISETP.NE.U32.AND P0, PT, R26, RZ, PT ;  /* 0x000000ff1a00720c */ /* 0x001fc80003f05070 */
[----:B------:R-:W-:-:S03]  /*5910*/  ISETP.NE.AND.EX P0, PT, R27, RZ, PT, P0 ;  /* 0x000000ff1b00720c */ /* 0x000fc60003f05300 */
[----:B------:R-:W0:Y:S01]  /*5920*/  LDC R9, c[0x0][0x144] ;  /* 0x00005100ff097b82 */ /* 0x000e220000000800 */
[-C--:B-1----:R-:W-:Y:S01]  /*5930*/  SHF.R.U64 R10, R4, R6.reuse, R3 ;  /* 0x00000006040a7219 */ /* 0x082fe20000001203 */
[----:B---3--:R-:W-:Y:S01]  /*5940*/  IMAD.MOV R7, RZ, RZ, -R7 ;  /* 0x000000ffff077224 */ /* 0x008fe200078e0a07 */
[----:B------:R-:W-:Y:S01]  /*5950*/  SHF.R.U32.HI R3, RZ, R6, R3 ;  /* 0x00000006ff037219 */ /* 0x000fe20000011603 */
[----:B------:R-:W-:-:S04]  /*5960*/  FMUL R6, R0, UR4 ;  /* 0x0000000400067c20 */ /* 0x000fc80008400000 */
[----:B------:R-:W1:Y:S01]  /*5970*/  LDC R21, c[0x0][0x148] ;  /* 0x00005200ff157b82 */ /* 0x000e620000000800 */
[----:B------:R3:W0:Y:S01]  /*5980*/  F2I.U32.TRUNC.NTZ R14, R6 ;  /* 0x00000006000e7305 */ /* 0x000622000020f000 */
[-CC-:B--2---:R-:W-:Y:S02]  /*5990*/  SHF.R.U64 R13, R10, R8.reuse, R3.reuse ;  /* 0x000000080a0d7219 */ /* 0x184fe40000001203 */
[----:B------:R-:W-:-:S04]  /*59a0*/  SHF.R.U32.HI R0, RZ, R8, R3 ;  /* 0x00000008ff007219 */ /* 0x000fc80000011603 */
[----:B------:R-:W2:Y:S01]  /*59b0*/  LDC R24, c[0x0][0x600] ;  /* 0x00018000ff187b82 */ /* 0x000ea20000000800 */
[-CC-:B----4-:R-:W-:Y:S02]  /*59c0*/  SHF.R.U64 R15, R13, R11.reuse, R0.reuse ;  /* 0x0000000b0d0f7219 */ /* 0x190fe40000001200 */
[----:B------:R-:W-:-:S03]  /*59d0*/  SHF.R.U32.HI R5, RZ, R11, R0 ;  /* 0x0000000bff057219 */ /* 0x000fc60000011600 */
[----:B------:R-:W-:Y:S02]  /*59e0*/  IMAD.MOV.U32 R4, RZ, RZ, R15 ;  /* 0x000000ffff047224 */ /* 0x000fe400078e000f */
[----:B------:R-:W4:Y:S01]  /*59f0*/  LDC R28, c[0x0][0x648] ;  /* 0x00019200ff1c7b82 */ /* 0x000f220000000800 */
[----:B0-----:R-:W-:-:S07]  /*5a00*/  IMAD R25, R9, R7, R12 ;  /* 0x0000000709197224 */ /* 0x001fce00078e020c */
[----:B------:R-:W0:Y:S08]  /*5a10*/  LDC R29, c[0x0][0x638] ;  /* 0x00018e00ff1d7b82 */ /* 0x000e300000000800 */
[----:B------:R-:W0:Y:S01]  /*5a20*/  LDC R30, c[0x0][0x610] ;  /* 0x00018400ff1e7b82 */ /* 0x000e220000000800 */
[----:B-123--:R-:W-:Y:S05]  /*5a30*/  @!P0 BRA `(.L_x_166) ;  /* 0x0000000000288947 */ /* 0x00efea0003800000 */
[----:B------:R-:W1:Y:S02]  /*5a40*/  LDC R0, c[0x0][0x64c] ;  /* 0x00019300ff007b82 */ /* 0x000e640000000800 */
[----:B-1----:R-:W-:-:S05]  /*5a50*/  IADD3 R3, P0, R15, R0, RZ ;  /* 0x000000000f037210 */ /* 0x002fca0007f1e0ff */
        /* <DEDUP_REMOVED lines=8> */
.L_x_166:
[----:B------:R-:W-:Y:S01]  /*5ae0*/  ISETP.NE.AND P0, PT, R2, 0x1, PT ;  /* 0x000000010200780c */ /* 0x000fe20003f05270 */
[----:B------:R-:W-:Y:S01]  /*5af0*/  IMAD.MOV R14, RZ, RZ, -R14 ;  /* 0x000000ffff0e7224 */ /* 0x000fe200078e0a0e */
[----:B----4-:R-:W-:Y:S01]  /*5b00*/  SHF.R.U64 R3, R4, R28, R5 ;  /* 0x0000001c04037219 */ /* 0x010fe20000001205 */
[----:B------:R-:W-:Y:S01]  /*5b10*/  VIADD R5, R24, 0xffffffff ;  /* 0xffffffff18057836 */ /* 0x000fe20000000000 */
[----:B------:R-:W-:-:S03]  /*5b20*/  LOP3.LUT R0, R13, R96, RZ, 0xc0, !PT ;  /* 0x000000600d007212 */ /* 0x000fc600078ec0ff */
[----:B------:R-:W-:Y:S01]  /*5b30*/  IMAD.MOV R4, RZ, RZ, -R3 ;  /* 0x000000ffff047224 */ /* 0x000fe200078e0a03 */
[----:B------:R-:W-:Y:S01]  /*5b40*/  LOP3.LUT R10, R10, R5, RZ, 0xc0, !PT ;  /* 0x000000050a0a7212 */ /* 0x000fe200078ec0ff */
[----:B------:R-:W-:Y:S02]  /*5b50*/  IMAD R0, R93, R3, R0 ;  /* 0x000000035d007224 */ /* 0x000fe400078e0200 */
[----:B0-----:R-:W-:Y:S02]  /*5b60*/  IMAD R3, R4, R29, R15 ;  /* 0x0000001d04037224 */ /* 0x001fe400078e020f */
[----:B------:R-:W-:Y:S02]  /*5b70*/  @P0 IMAD R25, R21, R14, R20 ;  /* 0x0000000e15190224 */ /* 0x000fe400078e0214 */
[----:B------:R-:W-:Y:S02]  /*5b80*/  IMAD R5, R3, R24, R10 ;  /* 0x0000001803057224 */ /* 0x000fe400078e020a */
[----:B------:R-:W-:-:S02]  /*5b90*/  IMAD R0, R0, R30, R25 ;  /* 0x0000001e00007224 */ /* 0x000fc400078e0219 */
[----:B------:R-:W-:-:S03]  /*5ba0*/  IMAD.MOV.U32 R4, RZ, RZ, 0x1 ;  /* 0x00000001ff047424 */ /* 0x000fc600078e00ff */
[----:B------:R-:W-:Y:S02]  /*5bb0*/  SEL R100, R5, R0, !P0 ;  /* 0x0000000005647207 */ /* 0x000fe40004000000 */
[----:B------:R-:W-:Y:S02]  /*5bc0*/  PRMT R3, R4, 0x7610, R3 ;  /* 0x0000761004037816 */ /* 0x000fe40000000003 */
[----:B------:R-:W-:-:S07]  /*5bd0*/  SEL R0, R0, R5, !P0 ;  /* 0x0000000500007207 */ /* 0x000fce0004000000 */
.L_x_164:
[----:B------:R-:W-:Y:S01]  /*5be0*/  LOP3.LUT P0, RZ, R3, 0xff, RZ, 0xc0, !PT ;  /* 0x000000ff03ff7812 */ /* 0x000fe2000780c0ff */
[----:B------:R-:W-:-:S12]  /*5bf0*/  IMAD.MOV.U32 R99, RZ, RZ, R0 ;  /* 0x000000ffff637224 */ /* 0x000fd800078e0000 */
[----:B------:R-:W-:Y:S05]  /*5c00*/  @P0 BRA `(.L_x_167) ;  /* 0xffffffb8004c0947 */ /* 0x000fea000383ffff */
[----:B------:R-:W-:Y:S05]  /*5c10*/  EXIT ;  /* 0x000000000000794d */ /* 0x000fea0003800000 */
.L_x_8:
        /* <DEDUP_REMOVED lines=26> */
.L_x_169:
[----:B------:R-:W0:Y:S01]  /*5dc0*/  LDC.64 R28, c[0x0][0x640] ;  /* 0x00019000ff1c7b82 */ /* 0x000e220000000a00 */
[-CC-:B------:R-:W-:Y:S01]  /*5dd0*/  SHF.R.U64 R22, R12, R20.reuse, R13.reuse ;  /* 0x000000140c167219 */ /* 0x180fe2000000120d */
[----:B------:R-:W-:Y:S01]  /*5de0*/  IMAD.MOV.U32 R26, RZ, RZ, 0x1 ;  /* 0x00000001ff1a7424 */ /* 0x000fe200078e00ff */
[----:B------:R-:W-:Y:S02]  /*5df0*/  SHF.R.U32.HI R8, RZ, R20, R13 ;  /* 0x00000014ff087219 */ /* 0x000fe4000001160d */
[----:B------:R-:W-:-:S03]  /*5e00*/  IADD3 R11, P0, RZ, -R22, RZ ;  /* 0x80000016ff0b7210 */ /* 0x000fc60007f1e0ff */
[----:B------:R-:W1:Y:S02]  /*5e10*/  LDC R12, c[0x0][0x618] ;  /* 0x00018600ff0c7b82 */ /* 0x000e640000000800 */
[----:B------:R-:W-:-:S04]  /*5e20*/  IMAD.X R9, RZ, RZ, ~R8, P0 ;  /* 0x000000ffff097224 */ /* 0x000fc800000e0e08 */
[-C--:B------:R-:W-:Y:S02]  /*5e30*/  IMAD R10, R9, R24.reuse, RZ ;  /* 0x00000018090a7224 */ /* 0x080fe400078e02ff */
[----:B------:R-:W2:Y:S01]  /*5e40*/  LDC R20, c[0x0][0x608] ;  /* 0x00018200ff147b82 */ /* 0x000ea20000000800 */
[----:B------:R-:W-:-:S04]  /*5e50*/  IMAD.WIDE.U32 R8, R11, R24, R16 ;  /* 0x000000180b087225 */ /* 0x000fc800078e0010 */
[----:B------:R-:W-:Y:S02]  /*5e60*/  IMAD R11, R11, R25, R10 ;  /* 0x000000190b0b7224 */ /* 0x000fe400078e020a */
[----:B------:R-:W-:Y:S01]  /*5e70*/  IMAD.MOV.U32 R10, RZ, RZ, -0x1 ;  /* 0xffffffffff0a7424 */ /* 0x000fe200078e00ff */
[----:B------:R-:W3:Y:S01]  /*5e80*/  LDC R27, c[0x0][0x658] ;  /* 0x00019600ff1b7b82 */ /* 0x000ee20000000800 */
[----:B------:R-:W-:Y:S01]  /*5e90*/  IMAD.IADD R9, R9, 0x1, R11 ;  /* 0x0000000109097824 */ /* 0x000fe200078e020b */
[----:B0-----:R-:W-:-:S04]  /*5ea0*/  ISETP.NE.U32.AND P0, PT, R28, RZ, PT ;  /* 0x000000ff1c00720c */ /* 0x001fc80003f05070 */
        /* <DEDUP_REMOVED lines=25> */
.L_x_170:
[----:B------:R-:W-:Y:S01]  /*6040*/  ISETP.NE.AND P0, PT, R2, 0x1, PT ;  /* 0x000000010200780c */ /* 0x000fe20003f05270 */
[----:B------:R-:W-:Y:S01]  /*6050*/  IMAD.MOV.U32 R12, RZ, RZ, R22 ;  /* 0x000000ffff0c7224 */ /* 0x000fe200078e0016 */
[----:B-1----:R-:W-:Y:S02]  /*6060*/  SHF.R.U64 R8, R8, R24, R9 ;  /* 0x0000001808087219 */ /* 0x002fe40000001209 */
[----:B------:R-:W-:Y:S01]  /*6070*/  LOP3.LUT R5, R19, R30, RZ, 0xc0, !PT ;  /* 0x0000001e13057212 */ /* 0x000fe200078ec0ff */
[----:B0-----:R-:W-:Y:S01]  /*6080*/  VIADD R19, R23, 0xffffffff ;  /* 0xffffffff17137836 */ /* 0x001fe20000000000 */
[----:B------:R-:W-:Y:S01]  /*6090*/  SHF.L.U32 R26, R26, R27, RZ ;  /* 0x0000001b1a1a7219 */ /* 0x000fe200000006ff */
[----:B------:R-:W-:-:S03]  /*60a0*/  IMAD.MOV R9, RZ, RZ, -R8 ;  /* 0x000000ffff097224 */ /* 0x000fc600078e0a08 */
[----:B------:R-:W-:Y:S01]  /*60b0*/  LOP3.LUT R19, R14, R19, RZ, 0xc0, !PT ;  /* 0x000000130e137212 */ /* 0x000fe200078ec0ff */
[----:B------:R-:W-:Y:S02]  /*60c0*/  IMAD R5, R26, R8, R5 ;  /* 0x000000081a057224 */ /* 0x000fe400078e0205 */
[----:B------:R-:W-:Y:S02]  /*60d0*/  @P0 IMAD R6, R7, R21, R4 ;  /* 0x0000001507060224 */ /* 0x000fe400078e0204 */
[----:B--2---:R-:W-:Y:S02]  /*60e0*/  IMAD R4, R9, R25, R20 ;  /* 0x0000001909047224 */ /* 0x004fe400078e0214 */
[----:B---3--:R-:W-:Y:S02]  /*60f0*/  IMAD R6, R5, R31, R6 ;  /* 0x0000001f05067224 */ /* 0x008fe400078e0206 */
[----:B------:R-:W-:Y:S02]  /*6100*/  IMAD R19, R4, R23, R19 ;  /* 0x0000001704137224 */ /* 0x000fe400078e0213 */
[----:B------:R-:W-:-:S03]  /*6110*/  IMAD.MOV.U32 R8, RZ, RZ, 0x1 ;  /* 0x00000001ff087424 */ /* 0x000fc600078e00ff */
[----:B------:R-:W-:Y:S02]  /*6120*/  SEL R20, R19, R6, !P0 ;  /* 0x0000000613147207 */ /* 0x000fe40004000000 */
[----:B------:R-:W-:-:S07]  /*6130*/  SEL R19, R6, R19, !P0 ;  /* 0x0000001306137207 */ /* 0x000fce0004000000 */
.L_x_168:
[----:B------:R-:W-:-:S08]  /*6140*/  NOP ;  /* 0x0000000000007918 */ /* 0x000fd00000000000 */
[----:B------:R-:W0:-:S00]  /*6150*/  USETMAXREG.DEALLOC.CTAPOOL 0x28 ;  /* 0x00000028000079c8 */ /* 0x000e0000080e0500 */
[----:B0-----:R-:W-:-:S13]  /*6160*/  ISETP.NE.AND P0, PT, R3, RZ, PT ;  /* 0x000000ff0300720c */ /* 0x001fda0003f05270 */
[----:B------:R-:W-:Y:S05]  /*6170*/  @P0 EXIT ;  /* 0x000000000000094d */ /* 0x000fea0003800000 */
[----:B------:R-:W-:Y:S01]  /*6180*/  LOP3.LUT P0, RZ, R8, 0xff, RZ, 0xc0, !PT ;  /* 0x000000ff08ff7812 */ /* 0x000fe2000780c0ff */
[----:B------:R-:W-:Y:S02]  /*6190*/  IMAD.MOV.U32 R3, RZ, RZ, 0x1 ;  /* 0x00000001ff037424 */ /* 0x000fe400078e00ff */
[----:B------:R-:W-:-:S10]  /*61a0*/  IMAD.MOV.U32 R13, RZ, RZ, RZ ;  /* 0x000000ffff0d7224 */ /* 0x000fd400078e00ff */
[----:B------:R-:W-:Y:S05]  /*61b0*/  @!P0 BRA `(.L_x_171) ;  /* 0x0000000c00608947 */ /* 0x000fea0003800000 */
[----:B------:R-:W0:Y:S01]  /*61c0*/  LDC R3, c[0x0][0x28c] ;  /* 0x0000a300ff037b82 */ /* 0x000e220000000800 */
[----:B------:R-:W-:Y:S01]  /*61d0*/  UMOV UR11, 0x1 ;  /* 0x00000001000b7882 */ /* 0x000fe20000000000 */
[----:B------:R-:W-:Y:S01]  /*61e0*/  ULDC UR5, c[0x0][0x658] ;  /* 0x0001960000057ab9 */ /* 0x000fe20000000800 */
[----:B------:R-:W-:Y:S01]  /*61f0*/  UMOV UR10, 0xffffffff ;  /* 0xffffffff000a7882 */ /* 0x000fe20000000000 */
[----:B------:R-:W-:Y:S01]  /*6200*/  BSSY B0, `(.L_x_171) ;  /* 0x00000d3000007945 */ /* 0x000fe20003800000 */
[----:B------:R-:W-:Y:S01]  /*6210*/  USHF.L.U32 UR10, UR10, UR5, URZ ;  /* 0x000000050a0a7299 */ /* 0x000fe2000800063f */
[----:B------:R-:W-:Y:S01]  /*6220*/  IMAD.MOV.U32 R11, RZ, RZ, 0x1 ;  /* 0x00000001ff0b7424 */ /* 0x000fe200078e00ff */
[----:B------:R-:W-:Y:S01]  /*6230*/  LOP3.LUT R10, R18, 0x2, RZ, 0xfc, !PT ;  /* 0x00000002120a7812 */ /* 0x000fe200078efcff */
[----:B------:R-:W1:Y:S01]  /*6240*/  S2UR UR9, SR_CgaCtaId ;  /* 0x00000000000979c3 */ /* 0x000e620000008800 */
[----:B------:R-:W-:Y:S01]  /*6250*/  IMAD.MOV.U32 R13, RZ, RZ, RZ ;  /* 0x000000ffff0d7224 */ /* 0x000fe200078e00ff */
[----:B------:R-:W-:Y:S01]  /*6260*/  ULDC UR4, c[0x0][0x600] ;  /* 0x0001800000047ab9 */ /* 0x000fe20000000800 */
[----:B------:R-:W-:Y:S01]  /*6270*/  UMOV UR15, 0x55 ;  /* 0x00000055000f7882 */ /* 0x000fe20000000000 */
[----:B------:R-:W-:-:S02]  /*6280*/  UIADD3 UR4, UR4, -0x1, URZ ;  /* 0xffffffff04047890 */ /* 0x000fc4000fffe03f */
[----:B------:R-:W-:Y:S01]  /*6290*/  USHF.L.U32 UR5, UR11, UR5, URZ ;  /* 0x000000050b057299 */ /* 0x000fe2000800063f */
[----:B------:R-:W-:Y:S01]  /*62a0*/  ULDC.64 UR24, c[0x0][0x198] ;  /* 0x0000660000187ab9 */ /* 0x000fe20000000a00 */
[----:B0-----:R-:W-:-:S05]  /*62b0*/  VIADD R3, R3, 0x3f ;  /* 0x0000003f03037836 */ /* 0x001fca0000000000 */
[----:B------:R-:W-:Y:S01]  /*62c0*/  SHF.R.S32.HI R4, RZ, 0x1f, R3 ;  /* 0x0000001fff047819 */ /* 0x000fe20000011403 */
[----:B-1----:R-:W-:-:S03]  /*62d0*/  ULOP3.LUT UR8, UR9, 0x1, URZ, 0xc0, !UPT ;  /* 0x0000000109087892 */ /* 0x002fc6000f8ec03f */
[----:B------:R-:W-:Y:S01]  /*62e0*/  LEA.HI R4, R4, R3, RZ, 0x6 ;  /* 0x0000000304047211 */ /* 0x000fe200078f30ff */
[----:B------:R-:W-:Y:S01]  /*62f0*/  USHF.R.U32.HI UR26, URZ, 0x1, UR9 ;  /* 0x000000013f1a7899 */ /* 0x000fe20008011609 */
[----:B------:R-:W-:Y:S01]  /*6300*/  IMAD.MOV.U32 R3, RZ, RZ, 0x1 ;  /* 0x00000001ff037424 */ /* 0x000fe200078e00ff */
[----:B------:R-:W-:Y:S01]  /*6310*/  USHF.L.U32 UR6, UR9, 0x5, URZ ;  /* 0x0000000509067899 */ /* 0x000fe2000800063f */
[----:B------:R-:W-:Y:S01]  /*6320*/  SHF.R.S32.HI R8, RZ, 0x6, R4 ;  /* 0x00000006ff087819 */ /* 0x000fe20000011404 */
[----:B------:R-:W-:Y:S02]  /*6330*/  USHF.L.U32 UR7, UR9, 0xb, URZ ;  /* 0x0000000b09077899 */ /* 0x000fe4000800063f */
[----:B------:R-:W-:Y:S02]  /*6340*/  ULOP3.LUT UR9, UR9, 0xfffffffe, URZ, 0xc0, !UPT ;  /* 0xfffffffe09097892 */ /* 0x000fe4000f8ec03f */
[----:B------:R-:W-:Y:S01]  /*6350*/  UISETP.GT.U32.AND UP0, UPT, UR8, 0xffff, UPT ;  /* 0x0000ffff0800788c */ /* 0x000fe2000bf04070 */
[----:B------:R-:W-:Y:S01]  /*6360*/  VIADD R9, R8, 0x1 ;  /* 0x0000000108097836 */ /* 0x000fe20000000000 */
[----:B------:R-:W-:-:S02]  /*6370*/  USHF.L.U32 UR14, UR11, UR9, URZ ;  /* 0x000000090b0e7299 */ /* 0x000fc4000800063f */
[----:B------:R-:W-:Y:S02]  /*6380*/  ULOP3.LUT UR9, UR9, 0x1, URZ, 0xfc, !UPT ;  /* 0x0000000109097892 */ /* 0x000fe4000f8efc3f */
[----:B------:R-:W-:Y:S02]  /*6390*/  USEL UR8, UR8, 0xffff, !UP0 ;  /* 0x0000ffff08087887 */ /* 0x000fe4000c000000 */
[----:B------:R-:W-:Y:S02]  /*63a0*/  ULOP3.LUT UR13, UR7, 0x800, URZ, 0xc0, !UPT ;  /* 0x00000800070d7892 */ /* 0x000fe4000f8ec03f */
[----:B------:R-:W-:Y:S02]  /*63b0*/  USHF.L.U32 UR9, UR11, UR9, URZ ;  /* 0x000000090b097299 */ /* 0x000fe4000800063f */
[----:B------:R-:W-:Y:S02]  /*63c0*/  ULOP3.LUT UR8, UR8, 0xffff, URZ, 0xc0, !UPT ;  /* 0x0000ffff08087892 */ /* 0x000fe4000f8ec03f */
[----:B------:R-:W-:-:S02]  /*63d0*/  ULEA UR27, UR26, 0x180, 0xc ;  /* 0x000001801a1b7891 */ /* 0x000fc4000f8e603f */
[----:B------:R-:W-:Y:S02]  /*63e0*/  ULOP3.LUT UR6, UR6, 0x20, URZ, 0xc0, !UPT ;  /* 0x0000002006067892 */ /* 0x000fe4000f8ec03f */
[----:B------:R-:W-:Y:S02]  /*63f0*/  ULOP3.LUT UR7, URZ, UR10, URZ, 0x33, !UPT ;  /* 0x0000000a3f077292 */ /* 0x000fe4000f8e333f */
[----:B------:R-:W-:Y:S02]  /*6400*/  ULOP3.LUT UR13, UR13, 0x2c180, URZ, 0xfc, !UPT ;  /* 0x0002c1800d0d7892 */ /* 0x000fe4000f8efc3f */
[----:B------:R-:W-:Y:S02]  /*6410*/  ULOP3.LUT UR14, UR14, UR9, URZ, 0xfc, !UPT ;  /* 0x000000090e0e7292 */ /* 0x000fe4000f8efc3f */
[----:B------:R-:W-:-:S12]  /*6420*/  USHF.L.U32 UR15, UR15, UR8, URZ ;  /* 0x000000080f0f7299 */ /* 0x000fd8000800063f */
.L_x_182:
[----:B------:R-:W-:-:S03]  /*6430*/  UMOV UR8, 0xffffffff ;  /* 0xffffffff00087882 */ /* 0x000fc60000000000 */
[----:B------:R-:W-:Y:S05]  /*6440*/  BRA.DIV UR8, `(.L_x_172) ;  /* 0x0000001208a07947 */ /* 0x000fea000b800000 */
[----:B------:R-:W-:-:S13]  /*6450*/  ELECT P6, URZ, PT ;  /* 0x00000000003f782f */ /* 0x000fda00038c0000 */
.L_x_200:
[----:B------:R-:W0:Y:S01]  /*6460*/  LDC R4, c[0x0][0x28c] ;  /* 0x0000a300ff047b82 */ /* 0x000e220000000800 */
[----:B------:R-:W-:Y:S01]  /*6470*/  BSSY B1, `(.L_x_173) ;  /* 0x0000039000017945 */ /* 0x000fe20003800000 */
[----:B0-----:R-:W-:-:S13]  /*6480*/  ISETP.LT.OR P6, PT, R4, 0x1, !P6 ;  /* 0x000000010400780c */ /* 0x001fda00077c1670 */
[----:B------:R-:W-:Y:S05]  /*6490*/  @P6 BRA `(.L_x_174) ;  /* 0x0000000000d86947 */ /* 0x000fea0003800000 */
[----:B------:R-:W-:Y:S01]  /*64a0*/  LEA R19, R19, UR26, 0x2 ;  /* 0x0000001a13137c11 */ /* 0x000fe2000f8e10ff */
[----:B------:R-:W-:Y:S01]  /*64b0*/  IMAD.MOV.U32 R21, RZ, RZ, RZ ;  /* 0x000000ffff157224 */ /* 0x000fe200078e00ff */
[----:B------:R-:W-:Y:S01]  /*64c0*/  LEA R20, R20, UR6, 0x6 ;  /* 0x0000000614147c11 */ /* 0x000fe2000f8e30ff */
[----:B------:R-:W-:Y:S02]  /*64d0*/  IMAD.MOV.U32 R4, RZ, RZ, R9 ;  /* 0x000000ffff047224 */ /* 0x000fe400078e0009 */
[----:B------:R-:W-:Y:S02]  /*64e0*/  IMAD.MOV.U32 R5, RZ, RZ, R3 ;  /* 0x000000ffff057224 */ /* 0x000fe400078e0003 */
[----:B------:R-:W-:Y:S02]  /*64f0*/  IMAD.MOV.U32 R6, RZ, RZ, R13 ;  /* 0x000000ffff067224 */ /* 0x000fe400078e000d */
[----:B------:R-:W-:-:S07]  /*6500*/  IMAD.SHL.U32 R19, R19, 0x40, RZ ;  /* 0x0000004013137824 */ /* 0x000fce00078e00ff */
.L_x_177:
[----:B------:R-:W0:Y:S01]  /*6510*/  S2R R14, SR_CgaCtaId ;  /* 0x00000000000e7919 */ /* 0x000e220000008800 */
[----:B------:R-:W-:Y:S02]  /*6520*/  MOV R7, 0x400 ;  /* 0x0000040000077802 */ /* 0x000fe40000000f00 */
[----:B------:R-:W-:Y:S02]  /*6530*/  ISETP.NE.AND P1, PT, R0, RZ, PT ;  /* 0x000000ff0000720c */ /* 0x000fe40003f25270 */
[----:B0-----:R-:W-:Y:S02]  /*6540*/  LEA R15, R14, R7, 0x18 ;  /* 0x000000070e0f7211 */ /* 0x001fe400078ec0ff */
[----:B------:R-:W-:-:S09]  /*6550*/  SHF.L.U32 R7, R5, 0x1f, RZ ;  /* 0x0000001f05077819 */ /* 0x000fd200000006ff */
[----:B------:R-:W0:Y:S01]  /*6560*/  @!P1 LDC R14, c[0x0][0x500] ;  /* 0x00014000ff0e9b82 */ /* 0x000e220000000800 */
[----:B------:R-:W-:-:S04]  /*6570*/  IMAD R22, R6, 0x8, R15 ;  /* 0x0000000806167824 */ /* 0x000fc800078e020f */
[----:B------:R-:W1:Y:S02]  /*6580*/  SYNCS.PHASECHK.TRANS64.TRYWAIT P0, [R22+URZ+0x58], R7 ;  /* 0x00005807160075a7 */ /* 0x000e64000800017f */
[----:B-1----:R-:W-:Y:S05]  /*6590*/  @!P0 BRA `(.L_x_175) ;  /* 0x00000010006c8947 */ /* 0x002fea0003800000 */
.L_x_201:
[----:B-1----:R-:W-:Y:S01]  /*65a0*/  PRMT R7, R10, 0x9910, RZ ;  /* 0x000099100a077816 */ /* 0x002fe200000000ff */
[----:B0-----:R0:W-:Y:S03]  /*65b0*/  @!P1 SYNCS.ARRIVE.TRANS64 RZ, [R22+URZ], R14 ;  /* 0x0000000e16ff99a7 */ /* 0x0011e6000800003f */
[----:B------:R-:W-:-:S13]  /*65c0*/  ISETP.NE.AND P0, PT, R7, 0x2, PT ;  /* 0x000000020700780c */ /* 0x000fda0003f05270 */
[----:B0-----:R-:W-:Y:S05]  /*65d0*/  @P0 BRA `(.L_x_176) ;  /* 0x0000000000040947 */ /* 0x001fea0003800000 */
[----:B------:R-:W-:Y:S01]  /*65e0*/  BPT.TRAP 0x1 ;  /* 0x000000040000795c */ /* 0x000fe20000300000 */
.L_x_176:
[----:B------:R-:W-:Y:S01]  /*65f0*/  R2UR UR11, R6 ;  /* 0x00000000060b72ca */ /* 0x000fe200000e0000 */
[----:B------:R-:W-:Y:S01]  /*6600*/  VIADD R4, R4, 0xffffffff ;  /* 0xffffffff04047836 */ /* 0x000fe20000000000 */
[----:B------:R-:W-:Y:S01]  /*6610*/  R2UR UR21, R15 ;  /* 0x000000000f1572ca */ /* 0x000fe200000e0000 */
[----:B------:R-:W-:Y:S01]  /*6620*/  UIADD3 UR16, UP0, UR24, 0xf0, URZ ;  /* 0x000000f018107890 */ /* 0x000fe2000ff1e03f */
[----:B------:R-:W-:Y:S01]  /*6630*/  R2UR UR22, R19 ;  /* 0x00000000131672ca */ /* 0x000fe200000e0000 */
[----:B------:R-:W-:Y:S01]  /*6640*/  UIADD3 UR30, UP1, UR24, 0x1f0, URZ ;  /* 0x000001f0181e7890 */ /* 0x000fe2000ff3e03f */
[----:B------:R-:W-:Y:S01]  /*6650*/  R2UR UR9, R22 ;  /* 0x00000000160972ca */ /* 0x000fe200000e0000 */
[----:B------:R-:W-:Y:S01]  /*6660*/  UIADD3.X UR17, URZ, UR25, URZ, UP0, !UPT ;  /* 0x000000193f117290 */ /* 0x000fe200087fe43f */
[C---:B------:R-:W-:Y:S01]  /*6670*/  R2UR UR10, R21.reuse ;  /* 0x00000000150a72ca */ /* 0x040fe200000e0000 */
[----:B------:R-:W-:Y:S01]  /*6680*/  UPRMT UR20, URZ, 0x5410, UR15 ;  /* 0x000054103f147896 */ /* 0x000fe2000800000f */
[----:B------:R-:W-:Y:S01]  /*6690*/  R2UR UR12, R12 ;  /* 0x000000000c0c72ca */ /* 0x000fe200000e0000 */
[----:B------:R-:W-:Y:S01]  /*66a0*/  VIADD R6, R6, 0x1 ;  /* 0x0000000106067836 */ /* 0x000fe20000000000 */
[----:B------:R-:W-:Y:S01]  /*66b0*/  R2UR UR23, R20 ;  /* 0x00000000141772ca */ /* 0x000fe200000e0000 */
[----:B------:R-:W-:Y:S01]  /*66c0*/  ULEA UR8, UR11, UR27, 0xe ;  /* 0x0000001b0b087291 */ /* 0x000fe2000f8e703f */
[----:B------:R-:W-:Y:S01]  /*66d0*/  ISETP.GT.AND P1, PT, R4, 0x1, PT ;  /* 0x000000010400780c */ /* 0x000fe20003f24270 */
[----:B------:R-:W-:Y:S01]  /*66e0*/  ULEA UR11, UR11, UR13, 0xc ;  /* 0x0000000d0b0b7291 */ /* 0x000fe2000f8e603f */
[C---:B------:R-:W-:Y:S01]  /*66f0*/  ISETP.NE.AND P0, PT, R6.reuse, 0xb, PT ;  /* 0x0000000b0600780c */ /* 0x040fe20003f05270 */
[----:B------:R-:W-:Y:S01]  /*6700*/  UIADD3 UR8, UR21, UR8, URZ ;  /* 0x0000000815087290 */ /* 0x000fe2000fffe03f */
[----:B------:R-:W-:Y:S01]  /*6710*/  VIADD R21, R21, 0x40 ;  /* 0x0000004015157836 */ /* 0x000fe20000000000 */
[----:B------:R-:W-:Y:S01]  /*6720*/  UIADD3 UR21, UR21, UR11, URZ ;  /* 0x0000000b15157290 */ /* 0x000fe2000fffe03f */
[----:B------:R-:W-:Y:S01]  /*6730*/  SEL R14, RZ, 0x1, P0 ;  /* 0x00000001ff0e7807 */ /* 0x000fe20000000000 */
[----:B------:R-:W-:Y:S01]  /*6740*/  UPRMT UR28, URZ, 0x5410, UR14 ;  /* 0x000054103f1c7896 */ /* 0x000fe2000800000e */
[----:B------:R-:W-:Y:S01]  /*6750*/  SEL R6, R6, RZ, P0 ;  /* 0x000000ff06067207 */ /* 0x000fe20000000000 */
[----:B------:R-:W-:Y:S01]  /*6760*/  UIADD3.X UR31, URZ, UR25, URZ, UP1, !UPT ;  /* 0x000000193f1f7290 */ /* 0x000fe20008ffe43f */
[----:B------:R-:W-:Y:S01]  /*6770*/  LOP3.LUT R5, R5, R14, RZ, 0x3c, !PT ;  /* 0x0000000e05057212 */ /* 0x000fe200078e3cff */
[----:B------:R-:W-:Y:S01]  /*6780*/  UMOV UR18, 0x0 ;  /* 0x0000000000127882 */ /* 0x000fe20000000000 */
[----:B------:R-:W-:Y:S01]  /*6790*/  UMOV UR19, 0x10000000 ;  /* 0x1000000000137882 */ /* 0x000fe20000000000 */
[----:B------:R-:W-:-:S02]  /*67a0*/  UMOV UR11, UR22 ;  /* 0x00000016000b7c82 */ /* 0x000fc40008000000 */
[----:B------:R0:W-:Y:S02]  /*67b0*/  UTMALDG.3D.MULTICAST [UR8], [UR16], UR20, desc[UR18] ;  /* 0x00001208100073b4 */ /* 0x0001e40008011814 */
[----:B0-----:R-:W-:Y:S01]  /*67c0*/  UMOV UR8, UR21 ;  /* 0x0000001500087c82 */ /* 0x001fe20008000000 */
[----:B------:R-:W-:Y:S02]  /*67d0*/  UMOV UR11, UR23 ;  /* 0x00000017000b7c82 */ /* 0x000fe40008000000 */
[----:B------:R0:W-:Y:S02]  /*67e0*/  UTMALDG.3D.MULTICAST [UR8], [UR30], UR28, desc[UR18] ;  /* 0x000012081e0073b4 */ /* 0x0001e4000801181c */
[----:B0-----:R-:W-:Y:S05]  /*67f0*/  @P1 BRA `(.L_x_177) ;  /* 0xfffffffc00441947 */ /* 0x001fea000383ffff */
.L_x_174:
[----:B------:R-:W-:Y:S05]  /*6800*/  BSYNC B1 ;  /* 0x0000000000017941 */ /* 0x000fea0003800000 */
.L_x_173:
[----:B------:R-:W-:Y:S01]  /*6810*/  LOP3.LUT P1, RZ, R11, 0xff, RZ, 0xc0, !PT ;  /* 0x000000ff0bff7812 */ /* 0x000fe2000782c0ff */
[C---:B------:R-:W-:Y:S01]  /*6820*/  IMAD.IADD R13, R8.reuse, 0x1, R13 ;  /* 0x00000001080d7824 */ /* 0x040fe200078e020d */
[----:B------:R-:W-:Y:S01]  /*6830*/  ULDC.64 UR8, c[0x0][0x650] ;  /* 0x0001940000087ab9 */ /* 0x000fe20000000a00 */
[C---:B------:R-:W-:Y:S01]  /*6840*/  ISETP.GE.U32.AND P2, PT, R8.reuse, 0xb, PT ;  /* 0x0000000b0800780c */ /* 0x040fe20003f46070 */
[----:B------:R-:W-:Y:S01]  /*6850*/  BSSY B1, `(.L_x_178) ;  /* 0x000006b000017945 */ /* 0x000fe20003800000 */
[----:B------:R-:W-:Y:S01]  /*6860*/  IMAD.MOV.U32 R19, RZ, RZ, -0x1 ;  /* 0xffffffffff137424 */ /* 0x000fe200078e00ff */
[----:B------:R-:W-:Y:S01]  /*6870*/  ISETP.GT.U32.AND P0, PT, R13, 0xa, PT ;  /* 0x0000000a0d00780c */ /* 0x000fe20003f04070 */
[----:B------:R-:W-:Y:S01]  /*6880*/  IMAD.MOV.U32 R20, RZ, RZ, -0x1 ;  /* 0xffffffffff147424 */ /* 0x000fe200078e00ff */
[----:B------:R-:W-:Y:S01]  /*6890*/  PRMT R11, RZ, 0x7610, R11 ;  /* 0x00007610ff0b7816 */ /* 0x000fe2000000000b */
[----:B------:R-:W-:Y:S01]  /*68a0*/  IMAD.MOV.U32 R12, RZ, RZ, -0x1 ;  /* 0xffffffffff0c7424 */ /* 0x000fe200078e00ff */
[----:B------:R-:W-:-:S03]  /*68b0*/  ISETP.LT.U32.AND P0, PT, R8, 0xb, P0 ;  /* 0x0000000b0800780c */ /* 0x000fc60000701070 */
[----:B------:R-:W0:Y:S01]  /*68c0*/  @P1 S2R R5, SR_CgaCtaId ;  /* 0x0000000000051919 */ /* 0x000e220000008800 */
[----:B------:R-:W-:-:S04]  /*68d0*/  @P1 MOV R4, 0x400 ;  /* 0x0000040000041802 */ /* 0x000fc80000000f00 */
[----:B0-----:R-:W-:Y:S01]  /*68e0*/  @P1 LEA R6, R5, R4, 0x18 ;  /* 0x0000000405061211 */ /* 0x001fe200078ec0ff */
[----:B------:R-:W-:Y:S01]  /*68f0*/  IMAD.WIDE.U32 R4, R13, -0x45d1745d, RZ ;  /* 0xba2e8ba30d047825 */ /* 0x000fe200078e00ff */
[----:B------:R-:W-:Y:S02]  /*6900*/  SEL R4, RZ, 0x1, !P0 ;  /* 0x00000001ff047807 */ /* 0x000fe40004000000 */
[----:B------:R0:W-:Y:S01]  /*6910*/  @P1 SYNCS.ARRIVE.TRANS64.A1T0 RZ, [R6+URZ+0xc8], RZ ;  /* 0x0000c8ff06ff19a7 */ /* 0x0001e2000810003f */
[----:B------:R-:W-:Y:S02]  /*6920*/  IADD3 R16, P1, R16, UR36, RZ ;  /* 0x0000002410107c10 */ /* 0x000fe4000ff3e0ff */
[----:B------:R-:W-:Y:S02]  /*6930*/  LOP3.LUT R3, R3, R4, RZ, 0x3c, !PT ;  /* 0x0000000403037212 */ /* 0x000fe400078e3cff */
[----:B------:R-:W-:Y:S02]  /*6940*/  IADD3.X R17, R17, UR42, RZ, P1, !PT ;  /* 0x0000002a11117c10 */ /* 0x000fe40008ffe4ff */
[----:B------:R-:W-:-:S02]  /*6950*/  ISETP.GE.U32.AND P0, PT, R16, UR8, PT ;  /* 0x0000000810007c0c */ /* 0x000fc4000bf06070 */
[----:B0-----:R-:W-:Y:S02]  /*6960*/  SHF.R.U32.HI R6, RZ, 0x3, R5 ;  /* 0x00000003ff067819 */ /* 0x001fe40000011605 */
[----:B------:R-:W-:Y:S02]  /*6970*/  ISETP.GE.U32.AND.EX P0, PT, R17, UR9, PT, P0 ;  /* 0x0000000911007c0c */ /* 0x000fe4000bf06100 */
[----:B------:R-:W-:Y:S01]  /*6980*/  @P2 LOP3.LUT R3, R3, 0x1, R6, 0x78, !PT ;  /* 0x0000000103032812 */ /* 0x000fe200078e7806 */
[----:B------:R-:W-:Y:S01]  /*6990*/  IMAD R13, R6, -0xb, R13 ;  /* 0xfffffff5060d7824 */ /* 0x000fe200078e020d */
[----:B------:R-:W-:-:S09]  /*69a0*/  PRMT R4, RZ, 0x7610, R4 ;  /* 0x00007610ff047816 */ /* 0x000fd20000000004 */
[----:B------:R-:W-:Y:S05]  /*69b0*/  @P0 BRA `(.L_x_179) ;  /* 0x0000000400500947 */ /* 0x000fea0003800000 */
[----:B------:R-:W0:Y:S01]  /*69c0*/  S2R R15, SR_CTAID.X ;  /* 0x00000000000f7919 */ /* 0x000e220000002500 */
[----:B------:R-:W-:Y:S01]  /*69d0*/  ULDC.64 UR8, c[0x0][0x628] ;  /* 0x00018a0000087ab9 */ /* 0x000fe20000000a00 */
[----:B------:R-:W1:Y:S01]  /*69e0*/  LDC R20, c[0x0][0x144] ;  /* 0x00005100ff147b82 */ /* 0x000e620000000800 */
[----:B------:R-:W-:Y:S01]  /*69f0*/  ISETP.NE.U32.AND P0, PT, RZ, UR8, PT ;  /* 0x00000008ff007c0c */ /* 0x000fe2000bf05070 */
[----:B------:R-:W2:Y:S01]  /*6a00*/  S2R R12, SR_CTAID.Y ;  /* 0x00000000000c7919 */ /* 0x000ea20000002600 */
[----:B------:R-:W-:Y:S01]  /*6a10*/  ULDC UR10, c[0x0][0x150] ;  /* 0x00005400000a7ab9 */ /* 0x000fe20000000800 */
[----:B------:R-:W-:Y:S01]  /*6a20*/  ULDC UR11, c[0x0][0x630] ;  /* 0x00018c00000b7ab9 */ /* 0x000fe20000000800 */
[----:B------:R-:W-:Y:S01]  /*6a30*/  ISETP.NE.AND.EX P0, PT, RZ, UR9, PT, P0 ;  /* 0x00000009ff007c0c */ /* 0x000fe2000bf05300 */
[----:B------:R-:W-:Y:S01]  /*6a40*/  IMAD.MOV.U32 R4, RZ, RZ, R16 ;  /* 0x000000ffff047224 */ /* 0x000fe200078e0010 */
[----:B0-----:R-:W-:-:S05]  /*6a50*/  I2FP.F32.U32 R5, R15 ;  /* 0x0000000f00057245 */ /* 0x001fca0000201000 */
[----:B------:R-:W-:Y:S01]  /*6a60*/  FMUL R21, R5, UR10 ;  /* 0x0000000a05157c20 */ /* 0x000fe20008400000 */
[----:B------:R-:W-:-:S05]  /*6a70*/  IMAD.MOV.U32 R5, RZ, RZ, R17 ;  /* 0x000000ffff057224 */ /* 0x000fca00078e0011 */
[----:B--2---:R-:W-:Y:S05]  /*6a80*/  @!P0 BRA `(.L_x_180) ;  /* 0x0000000000288947 */ /* 0x004fea0003800000 */
[----:B------:R-:W-:Y:S02]  /*6a90*/  ULDC UR10, c[0x0][0x634] ;  /* 0x00018d00000a7ab9 */ /* 0x000fe40000000800 */
[----:B------:R-:W-:-:S05]  /*6aa0*/  IADD3 R5, P0, R16, UR10, RZ ;  /* 0x0000000a10057c10 */ /* 0x000fca000ff1e0ff */
[----:B------:R-:W-:-:S04]  /*6ab0*/  IMAD.X R19, RZ, RZ, R17, P0 ;  /* 0x000000ffff137224 */ /* 0x000fc800000e0611 */
[----:B------:R-:W-:-:S04]  /*6ac0*/  IMAD.WIDE.U32 R6, R19, UR8, RZ ;  /* 0x0000000813067c25 */ /* 0x000fc8000f8e00ff */
[----:B------:R-:W-:-:S04]  /*6ad0*/  IMAD.WIDE.U32 R6, P0, R5, UR9, R6 ;  /* 0x0000000905067c25 */ /* 0x000fc8000f800006 */
[----:B------:R-:W-:-:S04]  /*6ae0*/  IMAD.WIDE.U32 R4, R5, UR8, RZ ;  /* 0x0000000805047c25 */ /* 0x000fc8000f8e00ff */
[----:B------:R-:W-:Y:S01]  /*6af0*/  IMAD.MOV.U32 R4, RZ, RZ, R7 ;  /* 0x000000ffff047224 */ /* 0x000fe200078e0007 */
[----:B------:R-:W-:Y:S01]  /*6b00*/  IADD3 RZ, P1, R5, R6, RZ ;  /* 0x0000000605ff7210 */ /* 0x000fe20007f3e0ff */
[----:B------:R-:W-:-:S04]  /*6b10*/  IMAD.X R5, RZ, RZ, RZ, P0 ;  /* 0x000000ffff057224 */ /* 0x000fc800000e06ff */
[----:B------:R-:W-:-:S08]  /*6b20*/  IMAD.WIDE.U32.X R4, R19, UR9, R4, P1 ;  /* 0x0000000913047c25 */ /* 0x000fd000088e0404 */
.L_x_180:
[--C-:B------:R-:W-:Y:S01]  /*6b30*/  SHF.R.U64 R14, R4, UR11, R5.reuse ;  /* 0x0000000b040e7c19 */ /* 0x100fe20008001205 */
[----:B------:R-:W0:Y:S01]  /*6b40*/  F2I.U32.TRUNC.NTZ R21, R21 ;  /* 0x0000001500157305 */ /* 0x000e22000020f000 */
[----:B------:R-:W-:Y:S01]  /*6b50*/  SHF.R.U32.HI R4, RZ, UR11, R5 ;  /* 0x0000000bff047c19 */ /* 0x000fe20008011605 */
[----:B------:R-:W-:Y:S01]  /*6b60*/  ULDC.64 UR8, c[0x0][0x620] ;  /* 0x0001880000087ab9 */ /* 0x000fe20000000a00 */
[----:B------:R-:W-:Y:S01]  /*6b70*/  IADD3 R7, P0, RZ, -R14, RZ ;  /* 0x8000000eff077210 */ /* 0x000fe20007f1e0ff */
[----:B------:R-:W-:-:S04]  /*6b80*/  ULDC.64 UR10, c[0x0][0x640] ;  /* 0x00019000000a7ab9 */ /* 0x000fc80000000a00 */
[----:B------:R-:W-:Y:S01]  /*6b90*/  IMAD.X R4, RZ, RZ, ~R4, P0 ;  /* 0x000000ffff047224 */ /* 0x000fe200000e0e04 */
[----:B------:R-:W-:-:S03]  /*6ba0*/  ISETP.NE.U32.AND P0, PT, RZ, UR10, PT ;  /* 0x0000000aff007c0c */ /* 0x000fc6000bf05070 */
[----:B------:R-:W-:Y:S01]  /*6bb0*/  IMAD R6, R4, UR8, RZ ;  /* 0x0000000804067c24 */ /* 0x000fe2000f8e02ff */
[----:B------:R-:W-:Y:S01]  /*6bc0*/  ISETP.NE.AND.EX P0, PT, RZ, UR11, PT, P0 ;  /* 0x0000000bff007c0c */ /* 0x000fe2000bf05300 */
[----:B------:R-:W-:Y:S01]  /*6bd0*/  IMAD.WIDE.U32 R4, R7, UR8, R16 ;  /* 0x0000000807047c25 */ /* 0x000fe2000f8e0010 */
[----:B------:R-:W-:-:S03]  /*6be0*/  ULDC UR8, c[0x0][0x618] ;  /* 0x0001860000087ab9 */ /* 0x000fc60000000800 */
[----:B------:R-:W-:Y:S01]  /*6bf0*/  IMAD R7, R7, UR9, R6 ;  /* 0x0000000907077c24 */ /* 0x000fe2000f8e0206 */
[----:B------:R-:W-:Y:S01]  /*6c00*/  ULDC UR9, c[0x0][0x154] ;  /* 0x0000550000097ab9 */ /* 0x000fe20000000800 */
[----:B0-----:R-:W-:Y:S02]  /*6c10*/  IMAD.MOV R6, RZ, RZ, -R21 ;  /* 0x000000ffff067224 */ /* 0x001fe400078e0a15 */
[----:B------:R-:W0:Y:S01]  /*6c20*/  LDC R21, c[0x0][0x148] ;  /* 0x00005200ff157b82 */ /* 0x000e220000000800 */
[----:B------:R-:W-:Y:S02]  /*6c30*/  IMAD.IADD R5, R5, 0x1, R7 ;  /* 0x0000000105057824 */ /* 0x000fe400078e0207 */
[----:B-1----:R-:W-:Y:S01]  /*6c40*/  IMAD R15, R20, R6, R15 ;  /* 0x00000006140f7224 */ /* 0x002fe200078e020f */
[----:B------:R-:W-:Y:S02]  /*6c50*/  I2FP.F32.U32 R6, R12 ;  /* 0x0000000c00067245 */ /* 0x000fe40000201000 */
[----:B------:R-:W-:-:S02]  /*6c60*/  SHF.R.U64 R19, R4, UR8, R5 ;  /* 0x0000000804137c19 */ /* 0x000fc40008001205 */
[----:B------:R-:W-:Y:S01]  /*6c70*/  SHF.R.U32.HI R4, RZ, UR8, R5 ;  /* 0x00000008ff047c19 */ /* 0x000fe20008011605 */
[----:B------:R-:W-:Y:S01]  /*6c80*/  FMUL R6, R6, UR9 ;  /* 0x0000000906067c20 */ /* 0x000fe20008400000 */
[----:B------:R-:W-:Y:S02]  /*6c90*/  ULDC UR8, c[0x0][0x608] ;  /* 0x0001820000087ab9 */ /* 0x000fe40000000800 */
[--C-:B------:R-:W-:Y:S01]  /*6ca0*/  SHF.R.U64 R22, R19, UR8, R4.reuse ;  /* 0x0000000813167c19 */ /* 0x100fe20008001204 */
[----:B------:R1:W2:Y:S01]  /*6cb0*/  F2I.U32.TRUNC.NTZ R24, R6 ;  /* 0x0000000600187305 */ /* 0x0002a2000020f000 */
[----:B------:R-:W-:Y:S01]  /*6cc0*/  SHF.R.U32.HI R5, RZ, UR8, R4 ;  /* 0x00000008ff057c19 */ /* 0x000fe20008011604 */
[----:B------:R-:W-:-:S03]  /*6cd0*/  ULDC UR8, c[0x0][0x658] ;  /* 0x0001960000087ab9 */ /* 0x000fc60000000800 */
[--C-:B------:R-:W-:Y:S02]  /*6ce0*/  SHF.R.U64 R20, R22, UR8, R5.reuse ;  /* 0x0000000816147c19 */ /* 0x100fe40008001205 */
[----:B------:R-:W-:-:S03]  /*6cf0*/  SHF.R.U32.HI R23, RZ, UR8, R5 ;  /* 0x00000008ff177c19 */ /* 0x000fc60008011605 */
[----:B------:R-:W-:Y:S02]  /*6d00*/  IMAD.MOV.U32 R4, RZ, RZ, R20 ;  /* 0x000000ffff047224 */ /* 0x000fe400078e0014 */
[----:B------:R-:W-:Y:S01]  /*6d10*/  IMAD.MOV.U32 R5, RZ, RZ, R23 ;  /* 0x000000ffff057224 */ /* 0x000fe200078e0017 */
[----:B-1----:R-:W-:Y:S06]  /*6d20*/  @!P0 BRA `(.L_x_181) ;  /* 0x0000000000288947 */ /* 0x002fec0003800000 */
        /* <DEDUP_REMOVED lines=10> */
.L_x_181:
[----:B------:R-:W-:Y:S01]  /*6dd0*/  ISETP.NE.AND P0, PT, R2, 0x1, PT ;  /* 0x000000010200780c */ /* 0x000fe20003f05270 */
[----:B------:R-:W-:Y:S01]  /*6de0*/  ULDC UR8, c[0x0][0x648] ;  /* 0x0001920000087ab9 */ /* 0x000fe20000000800 */
[----:B------:R-:W-:Y:S01]  /*6df0*/  LOP3.LUT R22, R22, UR7, RZ, 0xc0, !PT ;  /* 0x0000000716167c12 */ /* 0x000fe2000f8ec0ff */
[----:B--2---:R-:W-:Y:S01]  /*6e00*/  IMAD.MOV R24, RZ, RZ, -R24 ;  /* 0x000000ffff187224 */ /* 0x004fe200078e0a18 */
[----:B------:R-:W-:Y:S01]  /*6e10*/  SHF.R.U64 R5, R4, UR8, R5 ;  /* 0x0000000804057c19 */ /* 0x000fe20008001205 */
[----:B------:R-:W-:Y:S01]  /*6e20*/  ULDC UR8, c[0x0][0x638] ;  /* 0x00018e0000087ab9 */ /* 0x000fe20000000800 */
[----:B------:R-:W-:Y:S01]  /*6e30*/  LOP3.LUT R19, R19, UR4, RZ, 0xc0, !PT ;  /* 0x0000000413137c12 */ /* 0x000fe2000f8ec0ff */
[----:B------:R-:W-:Y:S01]  /*6e40*/  ULDC UR9, c[0x0][0x610] ;  /* 0x0001840000097ab9 */ /* 0x000fe20000000800 */
[----:B------:R-:W-:Y:S02]  /*6e50*/  IMAD.MOV.U32 R4, RZ, RZ, 0x1 ;  /* 0x00000001ff047424 */ /* 0x000fe400078e00ff */
[----:B------:R-:W-:-:S02]  /*6e60*/  IMAD.MOV R7, RZ, RZ, -R5 ;  /* 0x000000ffff077224 */ /* 0x000fc400078e0a05 */
[----:B------:R-:W-:Y:S02]  /*6e70*/  IMAD R22, R5, UR5, R22 ;  /* 0x0000000505167c24 */ /* 0x000fe4000f8e0216 */
[----:B0-----:R-:W-:Y:S02]  /*6e80*/  @P0 IMAD R15, R21, R24, R12 ;  /* 0x00000018150f0224 */ /* 0x001fe400078e020c */
[----:B------:R-:W-:Y:S01]  /*6e90*/  IMAD R20, R7, UR8, R20 ;  /* 0x0000000807147c24 */ /* 0x000fe2000f8e0214 */
[----:B------:R-:W-:Y:S01]  /*6ea0*/  ULDC UR8, c[0x0][0x600] ;  /* 0x0001800000087ab9 */ /* 0x000fe20000000800 */
[----:B------:R-:W-:Y:S02]  /*6eb0*/  IMAD R15, R22, UR9, R15 ;  /* 0x00000009160f7c24 */ /* 0x000fe4000f8e020f */
[----:B------:R-:W-:Y:S02]  /*6ec0*/  IMAD R6, R20, UR8, R19 ;  /* 0x0000000814067c24 */ /* 0x000fe4000f8e0213 */
[----:B------:R-:W-:-:S03]  /*6ed0*/  IMAD.MOV.U32 R12, RZ, RZ, R14 ;  /* 0x000000ffff0c7224 */ /* 0x000fc600078e000e */
[----:B------:R-:W-:Y:S02]  /*6ee0*/  SEL R20, R6, R15, !P0 ;  /* 0x0000000f06147207 */ /* 0x000fe40004000000 */
[----:B------:R-:W-:-:S07]  /*6ef0*/  SEL R19, R15, R6, !P0 ;  /* 0x000000060f137207 */ /* 0x000fce0004000000 */
.L_x_179:
[----:B------:R-:W-:Y:S05]  /*6f00*/  BSYNC B1 ;  /* 0x0000000000017941 */ /* 0x000fea0003800000 */
.L_x_178:
[----:B------:R-:W-:-:S13]  /*6f10*/  LOP3.LUT P0, RZ, R4, 0xff, RZ, 0xc0, !PT ;  /* 0x000000ff04ff7812 */ /* 0x000fda000780c0ff */
[----:B------:R-:W-:Y:S05]  /*6f20*/  @P0 BRA `(.L_x_182) ;  /* 0xfffffff400400947 */ /* 0x000fea000383ffff */
[----:B------:R-:W-:Y:S05]  /*6f30*/  BSYNC B0 ;  /* 0x0000000000007941 */ /* 0x000fea0003800000 */
.L_x_171:
[----:B------:R-:W-:-:S03]  /*6f40*/  UMOV UR8, 0xffffffff ;  /* 0xffffffff00087882 */ /* 0x000fc60000000000 */
[----:B------:R-:W-:Y:S05]  /*6f50*/  BRA.DIV UR8, `(.L_x_183) ;  /* 0x0000000a08107947 */ /* 0x000fea000b800000 */
[----:B------:R-:W-:-:S13]  /*6f60*/  ELECT P6, URZ, PT ;  /* 0x00000000003f782f */ /* 0x000fda00038c0000 */
.L_x_204:
[----:B------:R-:W-:Y:S04]  /*6f70*/  BSSY B0, `(.L_x_184) ;  /* 0x000006a000007945 */ /* 0x000fe80003800000 */
[----:B------:R-:W-:Y:S05]  /*6f80*/  @!P6 BRA `(.L_x_185) ;  /* 0x0000000400a0e947 */ /* 0x000fea0003800000 */
[----:B------:R-:W-:-:S04]  /*6f90*/  LOP3.LUT R18, R18, 0x2, RZ, 0xfc, !PT ;  /* 0x0000000212127812 */ /* 0x000fc800078efcff */
[----:B------:R-:W-:-:S13]  /*6fa0*/  ISETP.NE.AND P0, PT, R18, 0x3, PT ;  /* 0x000000031200780c */ /* 0x000fda0003f05270 */
[----:B------:R-:W-:Y:S05]  /*6fb0*/  @!P0 BRA `(.L_x_186) ;  /* 0x0000000000048947 */ /* 0x000fea0003800000 */
[----:B------:R-:W-:Y:S01]  /*6fc0*/  BPT.TRAP 0x1 ;  /* 0x000000040000795c */ /* 0x000fe20000300000 */
.L_x_186:
[----:B------:R-:W0:Y:S01]  /*6fd0*/  S2R R5, SR_CgaCtaId ;  /* 0x0000000000057919 */ /* 0x000e220000008800 */
[----:B------:R-:W-:Y:S02]  /*6fe0*/  MOV R0, 0x400 ;  /* 0x0000040000007802 */ /* 0x000fe40000000f00 */
[----:B------:R-:W-:Y:S02]  /*6ff0*/  SHF.L.U32 R4, R3, 0x1f, RZ ;  /* 0x0000001f03047819 */ /* 0x000fe400000006ff */
[----:B0-----:R-:W-:-:S05]  /*7000*/  LEA R0, R5, R0, 0x18 ;  /* 0x0000000005007211 */ /* 0x001fca00078ec0ff */
[----:B------:R-:W-:-:S04]  /*7010*/  VIADD R0, R0, 0x58 ;  /* 0x0000005800007836 */ /* 0x000fc80000000000 */
[C---:B------:R-:W-:Y:S02]  /*7020*/  IMAD R7, R13.reuse, 0x8, R0 ;  /* 0x000000080d077824 */ /* 0x040fe400078e0200 */
[----:B------:R-:W-:Y:S02]  /*7030*/  VIADD R13, R13, 0x1 ;  /* 0x000000010d0d7836 */ /* 0x000fe40000000000 */
[----:B------:R-:W0:Y:S03]  /*7040*/  SYNCS.PHASECHK.TRANS64.TRYWAIT P0, [R7+URZ], R4 ;  /* 0x00000004070075a7 */ /* 0x000e26000800017f */
[----:B------:R-:W-:-:S04]  /*7050*/  ISETP.NE.AND P1, PT, R13, 0xb, PT ;  /* 0x0000000b0d00780c */ /* 0x000fc80003f25270 */
[----:B------:R-:W-:Y:S02]  /*7060*/  SEL R2, RZ, 0x1, P1 ;  /* 0x00000001ff027807 */ /* 0x000fe40000800000 */
[----:B------:R-:W-:Y:S02]  /*7070*/  SEL R13, R13, RZ, P1 ;  /* 0x000000ff0d0d7207 */ /* 0x000fe40000800000 */
[----:B------:R-:W-:-:S03]  /*7080*/  LOP3.LUT R6, R3, R2, RZ, 0x3c, !PT ;  /* 0x0000000203067212 */ /* 0x000fc600078e3cff */
[----:B------:R-:W-:Y:S01]  /*7090*/  IMAD R8, R13, 0x8, R0 ;  /* 0x000000080d087824 */ /* 0x000fe200078e0200 */
[----:B------:R-:W-:Y:S01]  /*70a0*/  SHF.L.U32 R5, R6, 0x1f, RZ ;  /* 0x0000001f06057819 */ /* 0x000fe200000006ff */
[----:B0-----:R-:W-:Y:S06]  /*70b0*/  @!P0 BRA `(.L_x_187) ;  /* 0x0000000400d88947 */ /* 0x001fec0003800000 */
.L_x_205:
[----:B------:R-:W1:Y:S01]  /*70c0*/  SYNCS.PHASECHK.TRANS64.TRYWAIT P0, [R8+URZ], R5 ;  /* 0x00000005080075a7 */ /* 0x000e62000800017f */
[----:B------:R-:W-:-:S05]  /*70d0*/  VIADD R2, R13, 0x1 ;  /* 0x000000010d027836 */ /* 0x000fca0000000000 */
[----:B------:R-:W-:-:S04]  /*70e0*/  ISETP.NE.AND P1, PT, R2, 0xb, PT ;  /* 0x0000000b0200780c */ /* 0x000fc80003f25270 */
[----:B------:R-:W-:Y:S02]  /*70f0*/  SEL R3, RZ, 0x1, P1 ;  /* 0x00000001ff037807 */ /* 0x000fe40000800000 */
[----:B0-----:R-:W-:Y:S02]  /*7100*/  SEL R7, R2, RZ, P1 ;  /* 0x000000ff02077207 */ /* 0x001fe40000800000 */
[----:B------:R-:W-:-:S03]  /*7110*/  LOP3.LUT R6, R6, R3, RZ, 0x3c, !PT ;  /* 0x0000000306067212 */ /* 0x000fc600078e3cff */
[----:B------:R-:W-:Y:S01]  /*7120*/  IMAD R9, R7, 0x8, R0 ;  /* 0x0000000807097824 */ /* 0x000fe200078e0200 */
[----:B------:R-:W-:Y:S01]  /*7130*/  SHF.L.U32 R4, R6, 0x1f, RZ ;  /* 0x0000001f06047819 */ /* 0x000fe200000006ff */
[----:B-1----:R-:W-:Y:S06]  /*7140*/  @!P0 BRA `(.L_x_188) ;  /* 0x0000000400c88947 */ /* 0x002fec0003800000 */
.L_x_206:
[----:B------:R-:W1:Y:S01]  /*7150*/  SYNCS.PHASECHK.TRANS64.TRYWAIT P0, [R9+URZ], R4 ;  /* 0x00000004090075a7 */ /* 0x000e62000800017f */
[----:B------:R-:W-:-:S05]  /*7160*/  VIADD R2, R7, 0x1 ;  /* 0x0000000107027836 */ /* 0x000fca0000000000 */
[----:B------:R-:W-:-:S04]  /*7170*/  ISETP.NE.AND P1, PT, R2, 0xb, PT ;  /* 0x0000000b0200780c */ /* 0x000fc80003f25270 */
[----:B------:R-:W-:Y:S02]  /*7180*/  SEL R3, RZ, 0x1, P1 ;  /* 0x00000001ff037807 */ /* 0x000fe40000800000 */
[----:B------:R-:W-:Y:S02]  /*7190*/  SEL R7, R2, RZ, P1 ;  /* 0x000000ff02077207 */ /* 0x000fe40000800000 */
[----:B------:R-:W-:-:S03]  /*71a0*/  LOP3.LUT R6, R6, R3, RZ, 0x3c, !PT ;  /* 0x0000000306067212 */ /* 0x000fc600078e3cff */
[----:B0-----:R-:W-:Y:S01]  /*71b0*/  IMAD R8, R7, 0x8, R0 ;  /* 0x0000000807087824 */ /* 0x001fe200078e0200 */
[----:B------:R-:W-:Y:S01]  /*71c0*/  SHF.L.U32 R5, R6, 0x1f, RZ ;  /* 0x0000001f06057819 */ /* 0x000fe200000006ff */
[----:B-1----:R-:W-:Y:S06]  /*71d0*/  @!P0 BRA `(.L_x_189) ;  /* 0x0000000400b88947 */ /* 0x002fec0003800000 */
.L_x_207:
        /* <DEDUP_REMOVED lines=9> */
.L_x_208:
        /* <DEDUP_REMOVED lines=9> */
.L_x_209:
        /* <DEDUP_REMOVED lines=9> */
.L_x_210:
        /* <DEDUP_REMOVED lines=9> */
.L_x_211:
        /* <DEDUP_REMOVED lines=9> */
.L_x_212:
[----:B------:R-:W1:Y:S01]  /*74b0*/  SYNCS.PHASECHK.TRANS64.TRYWAIT P0, [R9+URZ], R4 ;  /* 0x00000004090075a7 */ /* 0x000e62000800017f */
[----:B------:R-:W-:-:S05]  /*74c0*/  VIADD R2, R7, 0x1 ;  /* 0x0000000107027836 */ /* 0x000fca0000000000 */
[----:B------:R-:W-:-:S04]  /*74d0*/  ISETP.NE.AND P1, PT, R2, 0xb, PT ;  /* 0x0000000b0200780c */ /* 0x000fc80003f25270 */
[----:B------:R-:W-:Y:S02]  /*74e0*/  SEL R3, RZ, 0x1, P1 ;  /* 0x00000001ff037807 */ /* 0x000fe40000800000 */
[----:B------:R-:W-:Y:S02]  /*74f0*/  SEL R7, R2, RZ, P1 ;  /* 0x000000ff02077207 */ /* 0x000fe40000800000 */
[----:B------:R-:W-:-:S03]  /*7500*/  LOP3.LUT R11, R6, R3, RZ, 0x3c, !PT ;  /* 0x00000003060b7212 */ /* 0x000fc600078e3cff */
[----:B------:R-:W-:Y:S01]  /*7510*/  IMAD R6, R7, 0x8, R0 ;  /* 0x0000000807067824 */ /* 0x000fe200078e0200 */
[----:B0-----:R-:W-:Y:S01]  /*7520*/  SHF.L.U32 R5, R11, 0x1f, RZ ;  /* 0x0000001f0b057819 */ /* 0x001fe200000006ff */
[----:B-1----:R-:W-:Y:S06]  /*7530*/  @!P0 BRA `(.L_x_195) ;  /* 0x0000000400588947 */ /* 0x002fec0003800000 */
.L_x_213:
[----:B------:R-:W1:Y:S01]  /*7540*/  SYNCS.PHASECHK.TRANS64.TRYWAIT P0, [R6+URZ], R5 ;  /* 0x00000005060075a7 */ /* 0x000e62000800017f */
[----:B------:R-:W-:-:S05]  /*7550*/  VIADD R2, R7, 0x1 ;  /* 0x0000000107027836 */ /* 0x000fca0000000000 */
[----:B------:R-:W-:-:S04]  /*7560*/  ISETP.NE.AND P1, PT, R2, 0xb, PT ;  /* 0x0000000b0200780c */ /* 0x000fc80003f25270 */
[----:B0-----:R-:W-:Y:S02]  /*7570*/  SEL R4, RZ, 0x1, P1 ;  /* 0x00000001ff047807 */ /* 0x001fe40000800000 */
[----:B------:R-:W-:Y:S02]  /*7580*/  SEL R3, R2, RZ, P1 ;  /* 0x000000ff02037207 */ /* 0x000fe40000800000 */
[----:B------:R-:W-:Y:S01]  /*7590*/  LOP3.LUT R4, R11, R4, RZ, 0x3c, !PT ;  /* 0x000000040b047212 */ /* 0x000fe200078e3cff */
[----:B-1----:R-:W-:Y:S06]  /*75a0*/  @!P0 BRA `(.L_x_196) ;  /* 0x0000000400508947 */ /* 0x002fec0003800000 */
.L_x_214:
[----:B------:R-:W-:Y:S01]  /*75b0*/  IMAD R3, R3, 0x8, R0 ;  /* 0x0000000803037824 */ /* 0x000fe200078e0200 */
[----:B------:R-:W-:-:S07]  /*75c0*/  SHF.L.U32 R0, R4, 0x1f, RZ ;  /* 0x0000001f04007819 */ /* 0x000fce00000006ff */
.L_x_197:
[----:B-1----:R1:W2:Y:S02]  /*75d0*/  SYNCS.PHASECHK.TRANS64.TRYWAIT P0, [R3+URZ], R0 ;  /* 0x00000000030075a7 */ /* 0x0022a4000800017f */
[----:B--2---:R-:W-:Y:S05]  /*75e0*/  @!P0 NANOSLEEP.SYNCS 0x989680 ;  /* 0x009896800000895d */ /* 0x004fea0003900000 */
[----:B------:R-:W2:Y:S02]  /*75f0*/  @!P0 SYNCS.PHASECHK.TRANS64 P0, [R3+URZ], R0 ;  /* 0x00000000030085a7 */ /* 0x000ea4000800007f */
[----:B--2---:R-:W-:Y:S05]  /*7600*/  @!P0 BRA `(.L_x_197) ;  /* 0xfffffffc00f08947 */ /* 0x004fea000383ffff */
.L_x_185:
[----:B------:R-:W-:Y:S05]  /*7610*/  BSYNC B0 ;  /* 0x0000000000007941 */ /* 0x000fea0003800000 */
.L_x_184:
[----:B------:R-:W-:Y:S05]  /*7620*/  EXIT ;  /* 0x000000000000794d */ /* 0x000fea0003800000 */
.L_x_22:
[----:B-1----:R1:W2:Y:S02]  /*7630*/  SYNCS.PHASECHK.TRANS64.TRYWAIT P1, [R3+URZ], R0 ;  /* 0x00000000030075a7 */ /* 0x0022a4000802017f */
[----:B--2---:R-:W-:Y:S05]  /*7640*/  @!P1 NANOSLEEP.SYNCS 0x989680 ;  /* 0x009896800000995d */ /* 0x004fea0003900000 */
[----:B------:R-:W2:Y:S02]  /*7650*/  @!P1 SYNCS.PHASECHK.TRANS64 P1, [R3+URZ], R0 ;  /* 0x00000000030095a7 */ /* 0x000ea4000802007f */
[----:B--2---:R-:W-:Y:S05]  /*7660*/  @!P1 BRA `(.L_x_22) ;  /* 0xfffffffc00f09947 */ /* 0x004fea000383ffff */
[----:B------:R-:W-:Y:S05]  /*7670*/  BRA `(.L_x_21) ;  /* 0xffffffa000807947 */ /* 0x000fea000383ffff */
.L_x_27:
[----:B-1----:R1:W2:Y:S02]  /*7680*/  SYNCS.PHASECHK.TRANS64.TRYWAIT P1, [R5+URZ], R4 ;  /* 0x00000004050075a7 */ /* 0x0022a4000802017f */
[----:B--2---:R-:W-:Y:S05]  /*7690*/  @!P1 NANOSLEEP.SYNCS 0x989680 ;  /* 0x009896800000995d */ /* 0x004fea0003900000 */
[----:B------:R-:W2:Y:S02]  /*76a0*/  @!P1 SYNCS.PHASECHK.TRANS64 P1, [R5+URZ], R4 ;  /* 0x00000004050095a7 */ /* 0x000ea4000802007f */
[----:B--2---:R-:W-:Y:S05]  /*76b0*/  @!P1 BRA `(.L_x_27) ;  /* 0xfffffffc00f09947 */ /* 0x004fea000383ffff */
[----:B------:R-:W-:Y:S05]  /*76c0*/  BRA `(.L_x_26) ;  /* 0xffffffa400547947 */ /* 0x000fea000383ffff */
.L_x_172:
[----:B------:R-:W-:Y:S01]  /*76d0*/  BSSY B1, `(.L_x_198) ;  /* 0x0000006000017945 */ /* 0x000fe20003800000 */
[----:B------:R-:W-:-:S07]  /*76e0*/  IMAD.MOV.U32 R15, RZ, RZ, -0x1 ;  /* 0xffffffffff0f7424 */ /* 0x000fce00078e00ff */
[----:B------:R-:W-:Y:S05]  /*76f0*/  WARPSYNC.COLLECTIVE R15, `(.L_x_199) ;  /* 0x000000000f0c7348 */ /* 0x000fea0003c00000 */
[----:B------:R-:W-:Y:S02]  /*7700*/  ELECT P6, UR62, PT ;  /* 0x00000000003e782f */ /* 0x000fe400038c0000 */
[----:B------:R-:W-:Y:S01]  /*7710*/  MOV R14, UR62 ;  /* 0x0000003e000e7c02 */ /* 0x000fe20008000f00 */
[----:B------:R-:W-:Y:S10]  /*7720*/  ENDCOLLECTIVE ;  /* 0x000000000000791b */ /* 0x000ff40003800000 */
.L_x_199:
[----:B------:R-:W-:Y:S05]  /*7730*/  BSYNC B1 ;  /* 0x0000000000017941 */ /* 0x000fea0003800000 */
.L_x_198:
[----:B------:R-:W-:Y:S05]  /*7740*/  BRA `(.L_x_200) ;  /* 0xffffffec00447947 */ /* 0x000fea000383ffff */
.L_x_175:
[----:B-1----:R1:W2:Y:S02]  /*7750*/  SYNCS.PHASECHK.TRANS64.TRYWAIT P0, [R22+URZ+0x58], R7 ;  /* 0x00005807160075a7 */ /* 0x0022a4000800017f */
[----:B--2---:R-:W-:Y:S05]  /*7760*/  @!P0 NANOSLEEP.SYNCS 0x989680 ;  /* 0x009896800000895d */ /* 0x004fea0003900000 */
[----:B------:R-:W2:Y:S02]  /*7770*/  @!P0 SYNCS.PHASECHK.TRANS64 P0, [R22+URZ+0x58], R7 ;  /* 0x00005807160085a7 */ /* 0x000ea4000800007f */
[----:B--2---:R-:W-:Y:S05]  /*7780*/  @!P0 BRA `(.L_x_175) ;  /* 0xfffffffc00f08947 */ /* 0x004fea000383ffff */
[----:B------:R-:W-:Y:S05]  /*7790*/  BRA `(.L_x_201) ;  /* 0xffffffec00807947 */ /* 0x000fea000383ffff */
.L_x_183:
[----:B------:R-:W-:Y:S01]  /*77a0*/  BSSY B0, `(.L_x_202) ;  /* 0x0000006000007945 */ /* 0x000fe20003800000 */
[----:B------:R-:W-:-:S07]  /*77b0*/  IMAD.MOV.U32 R15, RZ, RZ, -0x1 ;  /* 0xffffffffff0f7424 */ /* 0x000fce00078e00ff */
[----:B------:R-:W-:Y:S05]  /*77c0*/  WARPSYNC.COLLECTIVE R15, `(.L_x_203) ;  /* 0x000000000f0c7348 */ /* 0x000fea0003c00000 */
[----:B------:R-:W-:Y:S02]  /*77d0*/  ELECT P6, UR62, PT ;  /* 0x00000000003e782f */ /* 0x000fe400038c0000 */
[----:B------:R-:W-:Y:S01]  /*77e0*/  MOV R14, UR62 ;  /* 0x0000003e000e7c02 */ /* 0x000fe20008000f00 */
[----:B------:R-:W-:Y:S10]  /*77f0*/  ENDCOLLECTIVE ;  /* 0x000000000000791b */ /* 0x000ff40003800000 */
.L_x_203:
[----:B------:R-:W-:Y:S05]  /*7800*/  BSYNC B0 ;  /* 0x0000000000007941 */ /* 0x000fea0003800000 */
.L_x_202:
[----:B------:R-:W-:Y:S05]  /*7810*/  BRA `(.L_x_204) ;  /* 0xfffffff400d47947 */ /* 0x000fea000383ffff */
.L_x_187:
[----:B0-----:R0:W1:Y:S02]  /*7820*/  SYNCS.PHASECHK.TRANS64.TRYWAIT P0, [R7+URZ], R4 ;  /* 0x00000004070075a7 */ /* 0x001064000800017f */
[----:B-1----:R-:W-:Y:S05]  /*7830*/  @!P0 NANOSLEEP.SYNCS 0x989680 ;  /* 0x009896800000895d */ /* 0x002fea0003900000 */
[----:B------:R-:W1:Y:S02]  /*7840*/  @!P0 SYNCS.PHASECHK.TRANS64 P0, [R7+URZ], R4 ;  /* 0x00000004070085a7 */ /* 0x000e64000800007f */
[----:B-1----:R-:W-:Y:S05]  /*7850*/  @!P0 BRA `(.L_x_187) ;  /* 0xfffffffc00f08947 */ /* 0x002fea000383ffff */
[----:B------:R-:W-:Y:S05]  /*7860*/  BRA `(.L_x_205) ;  /* 0xfffffff800147947 */ /* 0x000fea000383ffff */
.L_x_188:
[----:B0-----:R0:W1:Y:S02]  /*7870*/  SYNCS.PHASECHK.TRANS64.TRYWAIT P0, [R8+URZ], R5 ;  /* 0x00000005080075a7 */ /* 0x001064000800017f */
[----:B-1----:R-:W-:Y:S05]  /*7880*/  @!P0 NANOSLEEP.SYNCS 0x989680 ;  /* 0x009896800000895d */ /* 0x002fea0003900000 */
[----:B------:R-:W1:Y:S02]  /*7890*/  @!P0 SYNCS.PHASECHK.TRANS64 P0, [R8+URZ], R5 ;  /* 0x00000005080085a7 */ /* 0x000e64000800007f */
[----:B-1----:R-:W-:Y:S05]  /*78a0*/  @!P0 BRA `(.L_x_188) ;  /* 0xfffffffc00f08947 */ /* 0x002fea000383ffff */
[----:B------:R-:W-:Y:S05]  /*78b0*/  BRA `(.L_x_206) ;  /* 0xfffffff800247947 */ /* 0x000fea000383ffff */
.L_x_189:
[----:B0-----:R0:W1:Y:S02]  /*78c0*/  SYNCS.PHASECHK.TRANS64.TRYWAIT P0, [R9+URZ], R4 ;  /* 0x00000004090075a7 */ /* 0x001064000800017f */
[----:B-1----:R-:W-:Y:S05]  /*78d0*/  @!P0 NANOSLEEP.SYNCS 0x989680 ;  /* 0x009896800000895d */ /* 0x002fea0003900000 */
[----:B------:R-:W1:Y:S02]  /*78e0*/  @!P0 SYNCS.PHASECHK.TRANS64 P0, [R9+URZ], R4 ;  /* 0x00000004090085a7 */ /* 0x000e64000800007f */
[----:B-1----:R-:W-:Y:S05]  /*78f0*/  @!P0 BRA `(.L_x_189) ;  /* 0xfffffffc00f08947 */ /* 0x002fea000383ffff */
[----:B------:R-:W-:Y:S05]  /*7900*/  BRA `(.L_x_207) ;  /* 0xfffffff800347947 */ /* 0x000fea000383ffff */
.L_x_190:
[----:B0-----:R0:W1:Y:S02]  /*7910*/  SYNCS.PHASECHK.TRANS64.TRYWAIT P0, [R8+URZ], R5 ;  /* 0x00000005080075a7 */ /* 0x001064000800017f */
[----:B-1----:R-:W-:Y:S05]  /*7920*/  @!P0 NANOSLEEP.SYNCS 0x989680 ;  /* 0x009896800000895d */ /* 0x002fea0003900000 */
[----:B------:R-:W1:Y:S02]  /*7930*/  @!P0 SYNCS.PHASECHK.TRANS64 P0, [R8+URZ], R5 ;  /* 0x00000005080085a7 */ /* 0x000e64000800007f */
[----:B-1----:R-:W-:Y:S05]  /*7940*/  @!P0 BRA `(.L_x_190) ;  /* 0xfffffffc00f08947 */ /* 0x002fea000383ffff */
[----:B------:R-:W-:Y:S05]  /*7950*/  BRA `(.L_x_208) ;  /* 0xfffffff800447947 */ /* 0x000fea000383ffff */
.L_x_191:
[----:B0-----:R0:W1:Y:S02]  /*7960*/  SYNCS.PHASECHK.TRANS64.TRYWAIT P0, [R9+URZ], R4 ;  /* 0x00000004090075a7 */ /* 0x001064000800017f */
[----:B-1----:R-:W-:Y:S05]  /*7970*/  @!P0 NANOSLEEP.SYNCS 0x989680 ;  /* 0x009896800000895d */ /* 0x002fea0003900000 */
[----:B------:R-:W1:Y:S02]  /*7980*/  @!P0 SYNCS.PHASECHK.TRANS64 P0, [R9+URZ], R4 ;  /* 0x00000004090085a7 */ /* 0x000e64000800007f */
[----:B-1----:R-:W-:Y:S05]  /*7990*/  @!P0 BRA `(.L_x_191) ;  /* 0xfffffffc00f08947 */ /* 0x002fea000383ffff */
[----:B------:R-:W-:Y:S05]  /*79a0*/  BRA `(.L_x_209) ;  /* 0xfffffff800547947 */ /* 0x000fea000383ffff */
.L_x_192:
[----:B0-----:R0:W1:Y:S02]  /*79b0*/  SYNCS.PHASECHK.TRANS64.TRYWAIT P0, [R8+URZ], R5 ;  /* 0x00000005080075a7 */ /* 0x001064000800017f */
[----:B-1----:R-:W-:Y:S05]  /*79c0*/  @!P0 NANOSLEEP.SYNCS 0x989680 ;  /* 0x009896800000895d */ /* 0x002fea0003900000 */
[----:B------:R-:W1:Y:S02]  /*79d0*/  @!P0 SYNCS.PHASECHK.TRANS64 P0, [R8+URZ], R5 ;  /* 0x00000005080085a7 */ /* 0x000e64000800007f */
[----:B-1----:R-:W-:Y:S05]  /*79e0*/  @!P0 BRA `(.L_x_192) ;  /* 0xfffffffc00f08947 */ /* 0x002fea000383ffff */
[----:B------:R-:W-:Y:S05]  /*79f0*/  BRA `(.L_x_210) ;  /* 0xfffffff800647947 */ /* 0x000fea000383ffff */
.L_x_193:
[----:B0-----:R0:W1:Y:S02]  /*7a00*/  SYNCS.PHASECHK.TRANS64.TRYWAIT P0, [R9+URZ], R4 ;  /* 0x00000004090075a7 */ /* 0x001064000800017f */
[----:B-1----:R-:W-:Y:S05]  /*7a10*/  @!P0 NANOSLEEP.SYNCS 0x989680 ;  /* 0x009896800000895d */ /* 0x002fea0003900000 */
[----:B------:R-:W1:Y:S02]  /*7a20*/  @!P0 SYNCS.PHASECHK.TRANS64 P0, [R9+URZ], R4 ;  /* 0x00000004090085a7 */ /* 0x000e64000800007f */
[----:B-1----:R-:W-:Y:S05]  /*7a30*/  @!P0 BRA `(.L_x_193) ;  /* 0xfffffffc00f08947 */ /* 0x002fea000383ffff */
[----:B------:R-:W-:Y:S05]  /*7a40*/  BRA `(.L_x_211) ;  /* 0xfffffff800747947 */ /* 0x000fea000383ffff */
.L_x_194:
[----:B0-----:R0:W1:Y:S02]  /*7a50*/  SYNCS.PHASECHK.TRANS64.TRYWAIT P0, [R8+URZ], R5 ;  /* 0x00000005080075a7 */ /* 0x001064000800017f */
[----:B-1----:R-:W-:Y:S05]  /*7a60*/  @!P0 NANOSLEEP.SYNCS 0x989680 ;  /* 0x009896800000895d */ /* 0x002fea0003900000 */
[----:B------:R-:W1:Y:S02]  /*7a70*/  @!P0 SYNCS.PHASECHK.TRANS64 P0, [R8+URZ], R5 ;  /* 0x00000005080085a7 */ /* 0x000e64000800007f */
[----:B-1----:R-:W-:Y:S05]  /*7a80*/  @!P0 BRA `(.L_x_194) ;  /* 0xfffffffc00f08947 */ /* 0x002fea000383ffff */
[----:B------:R-:W-:Y:S05]  /*7a90*/  BRA `(.L_x_212) ;  /* 0xfffffff800847947 */ /* 0x000fea000383ffff */
.L_x_195:
[----:B0-----:R0:W1:Y:S02]  /*7aa0*/  SYNCS.PHASECHK.TRANS64.TRYWAIT P0, [R9+URZ], R4 ;  /* 0x00000004090075a7 */ /* 0x001064000800017f */
[----:B-1----:R-:W-:Y:S05]  /*7ab0*/  @!P0 NANOSLEEP.SYNCS 0x989680 ;  /* 0x009896800000895d */ /* 0x002fea0003900000 */
[----:B------:R-:W1:Y:S02]  /*7ac0*/  @!P0 SYNCS.PHASECHK.TRANS64 P0, [R9+URZ], R4 ;  /* 0x00000004090085a7 */ /* 0x000e64000800007f */
[----:B-1----:R-:W-:Y:S05]  /*7ad0*/  @!P0 BRA `(.L_x_195) ;  /* 0xfffffffc00f08947 */ /* 0x002fea000383ffff */
[----:B------:R-:W-:Y:S05]  /*7ae0*/  BRA `(.L_x_213) ;  /* 0xfffffff800947947 */ /* 0x000fea000383ffff */
.L_x_196:
[----:B0-----:R0:W1:Y:S02]  /*7af0*/  SYNCS.PHASECHK.TRANS64.TRYWAIT P0, [R6+URZ], R5 ;  /* 0x00000005060075a7 */ /* 0x001064000800017f */
[----:B-1----:R-:W-:Y:S05]  /*7b00*/  @!P0 NANOSLEEP.SYNCS 0x989680 ;  /* 0x009896800000895d */ /* 0x002fea0003900000 */
[----:B------:R-:W1:Y:S02]  /*7b10*/  @!P0 SYNCS.PHASECHK.TRANS64 P0, [R6+URZ], R5 ;  /* 0x00000005060085a7 */ /* 0x000e64000800007f */
[----:B-1----:R-:W-:Y:S05]  /*7b20*/  @!P0 BRA `(.L_x_196) ;  /* 0xfffffffc00f08947 */ /* 0x002fea000383ffff */
[----:B------:R-:W-:Y:S05]  /*7b30*/  BRA `(.L_x_214) ;  /* 0xfffffff8009c7947 */ /* 0x000fea000383ffff */
.L_x_215:
[----:B------:R-:W-:-:S00]  /*7b40*/  BRA `(.L_x_215) ;  /* 0xfffffffc00fc7947 */ /* 0x000fc0000383ffff */
[----:B------:R-:W-:-:S00]  /*7b50*/  NOP ;  /* 0x0000000000007918 */ /* 0x000fc00000000000 */
        /* <DEDUP_REMOVED lines=10> */
.L_x_216:


//--------------------- .nv.global.init           --------------------------
	.section	.nv.global.init,"aw",@progbits
.nv.global.init:
	.type		$str$22,@object
	.size		$str$22,($str$23 - $str$22)
$str$22:
        /*0000*/ 	.byte	0x6b, 0x5f, 0x74, 0x69, 0x6c, 0x65, 0x5f, 0x63, 0x6f, 0x75, 0x6e, 0x74, 0x20, 0x3e, 0x3d, 0x20
        /*0010*/ 	.byte	0x31, 0x00
	.type		$str$23,@object
	.size		$str$23,(__unnamed_1 - $str$23)
$str$23:
        /*0012*/ 	.byte	0x2f, 0x74, 0x6d, 0x70, 0x2f, 0x63, 0x75, 0x74, 0x6c, 0x61, 0x73, 0x73, 0x5f, 0x73, 0x77, 0x65
        /*0022*/ 	.byte	0x65, 0x70, 0x5f, 0x73, 0x72, 0x63, 0x2f, 0x69, 0x6e, 0x63, 0x6c, 0x75, 0x64, 0x65, 0x2f, 0x63
        /*0032*/ 	.byte	0x75, 0x74, 0x6c, 0x61, 0x73, 0x73, 0x2f, 0x67, 0x65, 0x6d, 0x6d, 0x2f, 0x63, 0x6f, 0x6c, 0x6c
        /*0042*/ 	.byte	0x65, 0x63, 0x74, 0x69, 0x76, 0x65, 0x2f, 0x73, 0x6d, 0x39, 0x30, 0x5f, 0x6d, 0x6d, 0x61, 0x5f
        /*0052*/ 	.byte	0x74, 0x6d, 0x61, 0x5f, 0x67, 0x6d, 0x6d, 0x61, 0x5f, 0x73, 0x73, 0x5f, 0x77, 0x61, 0x72, 0x70
        /*0062*/ 	.byte	0x73, 0x70, 0x65, 0x63, 0x69, 0x61, 0x6c, 0x69, 0x7a, 0x65, 0x64, 0x2e, 0x68, 0x70, 0x70, 0x00
	.type		__unnamed_1,@object
	.size		__unnamed_1,(.L_0 - __unnamed_1)
__unnamed_1:
        /*0072*/ 	.byte	0x76, 0x6f, 0x69, 0x64, 0x20, 0x63, 0x75, 0x74, 0x6c, 0x61, 0x73, 0x73, 0x3a, 0x3a, 0x67, 0x65
        /* <DEDUP_REMOVED lines=173> */
        /*0b52*/ 	.byte	0x5d, 0x00
.L_0:


//--------------------- .nv.shared._ZN7cutlass13device_kernelINS_4gemm6kernel13GemmUniversalIN4cute5tupleIJiiiiEEENS1_10collective13CollectiveMmaINS1_34MainloopSm90TmaGmmaWarpSpecializedILi11ENS5_IJNS4_1CILi2EEENSA_ILi4EEENSA_ILi1EEEEEENS1_35KernelTmaWarpSpecializedCooperativeEEENS5_IJNSA_ILi256EEENSA_ILi64EEESI_EEEaNS5_IJlSD_lEEEaSK_NS4_8TiledMMAINS4_8MMA_AtomIJNS4_4SM904GMMA26MMA_64x64x32_S32S8S8_SS_TNEEEENS4_6LayoutINS5_IJSB_SD_SD_EEENS5_IJSD_NSA_ILi0EEEST_EEEEENS5_IJNS4_10UnderscoreESW_SW_EEEEENS4_23SM90_TMA_LOAD_MULTICASTENS4_14ComposedLayoutINS4_7SwizzleILi2ELi4ELi3EEENS4_18smem_ptr_flag_bitsILi8EEENSR_INS5_IJNSA_ILi8EEESI_EEENS5_IJSI_SD_EEEEEEEvNS4_8identityESZ_S19_vS1A_EENS_8epilogue10collective6detail29Sm90TmaWarpSpecializedAdapterINS1D_15DefaultEpilogueIaSK_SK_NS1C_6thread17LinearCombinationIaLi1EiiLNS1H_9ScaleType4KindE0ELNS_15FloatRoundStyleE2EaEENS1_15EpilogueDefaultEEEEEvvEEEEvNT_6ParamsE --------------------------
	.section	.nv.shared._ZN7cutlass13device_kernelINS_4gemm6kernel13GemmUniversalIN4cute5tupleIJiiiiEEENS1_10collective13CollectiveMmaINS1_34MainloopSm90TmaGmmaWarpSpecializedILi11ENS5_IJNS4_1CILi2EEENSA_ILi4EEENSA_ILi1EEEEEENS1_35KernelTmaWarpSpecializedCooperativeEEENS5_IJNSA_ILi256EEENSA_ILi64EEESI_EEEaNS5_IJlSD_lEEEaSK_NS4_8TiledMMAINS4_8MMA_AtomIJNS4_4SM904GMMA26MMA_64x64x32_S32S8S8_SS_TNEEEENS4_6LayoutINS5_IJSB_SD_SD_EEENS5_IJSD_NSA_ILi0EEEST_EEEEENS5_IJNS4_10UnderscoreESW_SW_EEEEENS4_23SM90_TMA_LOAD_MULTICASTENS4_14ComposedLayoutINS4_7SwizzleILi2ELi4ELi3EEENS4_18smem_ptr_flag_bitsILi8EEENSR_INS5_IJNSA_ILi8EEESI_EEENS5_IJSI_SD_EEEEEEEvNS4_8identityESZ_S19_vS1A_EENS_8epilogue10collective6detail29Sm90TmaWarpSpecializedAdapterINS1D_15DefaultEpilogueIaSK_SK_NS1C_6thread17LinearCombinationIaLi1EiiLNS1H_9ScaleType4KindE0ELNS_15FloatRoundStyleE2EaEENS1_15EpilogueDefaultEEEEEvvEEEEvNT_6ParamsE,"aw",@nobits
	.sectionflags	@""
	.align	16
	.zero		1024


//--------------------- .nv.shared.reserved.0     --------------------------
	.section	.nv.shared.reserved.0,"aw",@nobits
	.weak		__nv_reservedSMEM_offset_0_alias
	.size		__nv_reservedSMEM_offset_0_alias, 0, 0
	.other		__nv_reservedSMEM_offset_0_alias,@"STO_CUDA_RESERVED_SHARED STV_DEFAULT"
__nv_reservedSMEM_offset_0_alias:
	.zero		0


//--------------------- .nv.global                --------------------------
	.section	.nv.global,"aw",@nobits
.nv.global:
	.type		_ZN40_INTERNAL_071a9f1d_4_k_cu_1e793b8b_218124cute1_E,@object
	.size		_ZN40_INTERNAL_071a9f1d_4_k_cu_1e793b8b_218124cute1_E,(_ZN40_INTERNAL_071a9f1d_4_k_cu_1e793b8b_218124cuda3std3__45__cpo6cbeginE - _ZN40_INTERNAL_071a9f1d_4_k_cu_1e793b8b_218124cute1_E)
_ZN40_INTERNAL_071a9f1d_4_k_cu_1e793b8b_218124cute1_E:
	.zero		1
	.type		_ZN40_INTERNAL_071a9f1d_4_k_cu_1e793b8b_218124cuda3std3__45__cpo6cbeginE,@object
	.size		_ZN40_INTERNAL_071a9f1d_4_k_cu_1e793b8b_218124cuda3std3__45__cpo6cbeginE,(_ZN40_INTERNAL_071a9f1d_4_k_cu_1e793b8b_218124cuda3std3__48in_placeE - _ZN40_INTERNAL_071a9f1d_4_k_cu_1e793b8b_218124cuda3std3__45__cpo6cbeginE)
_ZN40_INTERNAL_071a9f1d_4_k_cu_1e793b8b_218124cuda3std3__45__cpo6cbeginE:
	.zero		1
	.type		_ZN40_INTERNAL_071a9f1d_4_k_cu_1e793b8b_218124cuda3std3__48in_placeE,@object
	.size		_ZN40_INTERNAL_071a9f1d_4_k_cu_1e793b8b_218124cuda3std3__48in_placeE,(_ZN40_INTERNAL_071a9f1d_4_k_cu_1e793b8b_218124cuda3std6ranges3__45__cpo9iter_moveE - _ZN40_INTERNAL_071a9f1d_4_k_cu_1e793b8b_218124cuda3std3__48in_placeE)
_ZN40_INTERNAL_071a9f1d_4_k_cu_1e793b8b_218124cuda3std3__48in_placeE:
	.zero		1
	.type		_ZN40_INTERNAL_071a9f1d_4_k_cu_1e793b8b_218124cuda3std6ranges3__45__cpo9iter_moveE,@object
	.size		_ZN40_INTERNAL_071a9f1d_4_k_cu_1e793b8b_218124cuda3std6ranges3__45__cpo9iter_moveE,(_ZN40_INTERNAL_071a9f1d_4_k_cu_1e793b8b_218124cuda3std3__45__cpo5beginE - _ZN40_INTERNAL_071a9f1d_4_k_cu_1e793b8b_218124cuda3std6ranges3__45__cpo9iter_moveE)
_ZN40_INTERNAL_071a9f1d_4_k_cu_1e793b8b_218124cuda3std6ranges3__45__cpo9iter_moveE:
	.zero		1
	.type		_ZN40_INTERNAL_071a9f1d_4_k_cu_1e793b8b_218124cuda3std3__45__cpo5beginE,@object
	.size		_ZN40_INTERNAL_071a9f1d_4_k_cu_1e793b8b_218124cuda3std3__45__cpo5beginE,(_ZN40_INTERNAL_071a9f1d_4_k_cu_1e793b8b_218124cuda3std3__442_GLOBAL__N__071a9f1d_4_k_cu_1e793b8b_218126ignoreE - _ZN40_INTERNAL_071a9f1d_4_k_cu_1e793b8b_218124cuda3std3__45__cpo5beginE)
_ZN40_INTERNAL_071a9f1d_4_k_cu_1e793b8b_218124cuda3std3__45__cpo5beginE:
	.zero		1
	.type		_ZN40_INTERNAL_071a9f1d_4_k_cu_1e793b8b_218124cuda3std3__442_GLOBAL__N__071a9f1d_4_k_cu_1e793b8b_218126ignoreE,@object
	.size		_ZN40_INTERNAL_071a9f1d_4_k_cu_1e793b8b_218124cuda3std3__442_GLOBAL__N__071a9f1d_4_k_cu_1e793b8b_218126ignoreE,(_ZN40_INTERNAL_071a9f1d_4_k_cu_1e793b8b_218124cute7productE - _ZN40_INTERNAL_071a9f1d_4_k_cu_1e793b8b_218124cuda3std3__442_GLOBAL__N__071a9f1d_4_k_cu_1e793b8b_218126ignoreE)
_ZN40_INTERNAL_071a9f1d_4_k_cu_1e793b8b_218124cuda3std3__442_GLOBAL__N__071a9f1d_4_k_cu_1e793b8b_218126ignoreE:
	.zero		1
	.type		_ZN40_INTERNAL_071a9f1d_4_k_cu_1e793b8b_218124cute7productE,@object
	.size		_ZN40_INTERNAL_071a9f1d_4_k_cu_1e793b8b_218124cute7productE,(_ZN40_INTERNAL_071a9f1d_4_k_cu_1e793b8b_218124cuda3std3__45__cpo3endE - _ZN40_INTERNAL_071a9f1d_4_k_cu_1e793b8b_218124cute7productE)
_ZN40_INTERNAL_071a9f1d_4_k_cu_1e793b8b_218124cute7productE:
	.zero		1
	.type		_ZN40_INTERNAL_071a9f1d_4_k_cu_1e793b8b_218124cuda3std3__45__cpo3endE,@object
	.size		_ZN40_INTERNAL_071a9f1d_4_k_cu_1e793b8b_218124cuda3std3__45__cpo3endE,(_ZN40_INTERNAL_071a9f1d_4_k_cu_1e793b8b_218124cuda3std3__419piecewise_constructE - _ZN40_INTERNAL_071a9f1d_4_k_cu_1e793b8b_218124cuda3std3__45__cpo3endE)
_ZN40_INTERNAL_071a9f1d_4_k_cu_1e793b8b_218124cuda3std3__45__cpo3endE:
	.zero		1
	.type		_ZN40_INTERNAL_071a9f1d_4_k_cu_1e793b8b_218124cuda3std3__419piecewise_constructE,@object
	.size		_ZN40_INTERNAL_071a9f1d_4_k_cu_1e793b8b_218124cuda3std3__419piecewise_constructE,(_ZN40_INTERNAL_071a9f1d_4_k_cu_1e793b8b_218124cuda3std3__45__cpo4cendE - _ZN40_INTERNAL_071a9f1d_4_k_cu_1e793b8b_218124cuda3std3__419piecewise_constructE)
_ZN40_INTERNAL_071a9f1d_4_k_cu_1e793b8b_218124cuda3std3__419piecewise_constructE:
	.zero		1
	.type		_ZN40_INTERNAL_071a9f1d_4_k_cu_1e793b8b_218124cuda3std3__45__cpo4cendE,@object
	.size		_ZN40_INTERNAL_071a9f1d_4_k_cu_1e793b8b_218124cuda3std3__45__cpo4cendE,(_ZN40_INTERNAL_071a9f1d_4_k_cu_1e793b8b_218124cuda3std6ranges3__45__cpo4swapE - _ZN40_INTERNAL_071a9f1d_4_k_cu_1e793b8b_218124cuda3std3__45__cpo4cendE)
_ZN40_INTERNAL_071a9f1d_4_k_cu_1e793b8b_218124cuda3std3__45__cpo4cendE:
	.zero		1
	.type		_ZN40_INTERNAL_071a9f1d_4_k_cu_1e793b8b_218124cuda3std6ranges3__45__cpo4swapE,@object
	.size		_ZN40_INTERNAL_071a9f1d_4_k_cu_1e793b8b_218124cuda3std6ranges3__45__cpo4swapE,(.L_8 - _ZN40_INTERNAL_071a9f1d_4_k_cu_1e793b8b_218124cuda3std6ranges3__45__cpo4swapE)
_ZN40_INTERNAL_071a9f1d_4_k_cu_1e793b8b_218124cuda3std6ranges3__45__cpo4swapE:
	.zero		1
.L_8:


//--------------------- .nv.constant0._ZN7cutlass13device_kernelINS_4gemm6kernel13GemmUniversalIN4cute5tupleIJiiiiEEENS1_10collective13CollectiveMmaINS1_34MainloopSm90TmaGmmaWarpSpecializedILi11ENS5_IJNS4_1CILi2EEENSA_ILi4EEENSA_ILi1EEEEEENS1_35KernelTmaWarpSpecializedCooperativeEEENS5_IJNSA_ILi256EEENSA_ILi64EEESI_EEEaNS5_IJlSD_lEEEaSK_NS4_8TiledMMAINS4_8MMA_AtomIJNS4_4SM904GMMA26MMA_64x64x32_S32S8S8_SS_TNEEEENS4_6LayoutINS5_IJSB_SD_SD_EEENS5_IJSD_NSA_ILi0EEEST_EEEEENS5_IJNS4_10UnderscoreESW_SW_EEEEENS4_23SM90_TMA_LOAD_MULTICASTENS4_14ComposedLayoutINS4_7SwizzleILi2ELi4ELi3EEENS4_18smem_ptr_flag_bitsILi8EEENSR_INS5_IJNSA_ILi8EEESI_EEENS5_IJSI_SD_EEEEEEEvNS4_8identityESZ_S19_vS1A_EENS_8epilogue10collective6detail29Sm90TmaWarpSpecializedAdapterINS1D_15DefaultEpilogueIaSK_SK_NS1C_6thread17LinearCombinationIaLi1EiiLNS1H_9ScaleType4KindE0ELNS_15FloatRoundStyleE2EaEENS1_15EpilogueDefaultEEEEEvvEEEEvNT_6ParamsE --------------------------
	.section	.nv.constant0._ZN7cutlass13device_kernelINS_4gemm6kernel13GemmUniversalIN4cute5tupleIJiiiiEEENS1_10collective13CollectiveMmaINS1_34MainloopSm90TmaGmmaWarpSpecializedILi11ENS5_IJNS4_1CILi2EEENSA_ILi4EEENSA_ILi1EEEEEENS1_35KernelTmaWarpSpecializedCooperativeEEENS5_IJNSA_ILi256EEENSA_ILi64EEESI_EEEaNS5_IJlSD_lEEEaSK_NS4_8TiledMMAINS4_8MMA_AtomIJNS4_4SM904GMMA26MMA_64x64x32_S32S8S8_SS_TNEEEENS4_6LayoutINS5_IJSB_SD_SD_EEENS5_IJSD_NSA_ILi0EEEST_EEEEENS5_IJNS4_10UnderscoreESW_SW_EEEEENS4_23SM90_TMA_LOAD_MULTICASTENS4_14ComposedLayoutINS4_7SwizzleILi2ELi4ELi3EEENS4_18smem_ptr_flag_bitsILi8EEENSR_INS5_IJNSA_ILi8EEESI_EEENS5_IJSI_SD_EEEEEEEvNS4_8identityESZ_S19_vS1A_EENS_8epilogue10collective6detail29Sm90TmaWarpSpecializedAdapterINS1D_15DefaultEpilogueIaSK_SK_NS1C_6thread17LinearCombinationIaLi1EiiLNS1H_9ScaleType4KindE0ELNS_15FloatRoundStyleE2EaEENS1_15EpilogueDefaultEEEEEvvEEEEvNT_6ParamsE,"a",@progbits
	.sectionflags	@""
	.align	4
.nv.constant0._ZN7cutlass13device_kernelINS_4gemm6kernel13GemmUniversalIN4cute5tupleIJiiiiEEENS1_10collective13CollectiveMmaINS1_34MainloopSm90TmaGmmaWarpSpecializedILi11ENS5_IJNS4_1CILi2EEENSA_ILi4EEENSA_ILi1EEEEEENS1_35KernelTmaWarpSpecializedCooperativeEEENS5_IJNSA_ILi256EEENSA_ILi64EEESI_EEEaNS5_IJlSD_lEEEaSK_NS4_8TiledMMAINS4_8MMA_AtomIJNS4_4SM904GMMA26MMA_64x64x32_S32S8S8_SS_TNEEEENS4_6LayoutINS5_IJSB_SD_SD_EEENS5_IJSD_NSA_ILi0EEEST_EEEEENS5_IJNS4_10UnderscoreESW_SW_EEEEENS4_23SM90_TMA_LOAD_MULTICASTENS4_14ComposedLayoutINS4_7SwizzleILi2ELi4ELi3EEENS4_18smem_ptr_flag_bitsILi8EEENSR_INS5_IJNSA_ILi8EEESI_EEENS5_IJSI_SD_EEEEEEEvNS4_8identityESZ_S19_vS1A_EENS_8epilogue10collective6detail29Sm90TmaWarpSpecializedAdapterINS1D_15DefaultEpilogueIaSK_SK_NS1C_6thread17LinearCombinationIaLi1EiiLNS1H_9ScaleType4KindE0ELNS_15FloatRoundStyleE2EaEENS1_15EpilogueDefaultEEEEEvvEEEEvNT_6ParamsE:
	.zero		1664


//--------------------- SYMBOLS --------------------------

	.type		.nv.reservedSmem.offset0,@object
	.size		.nv.reservedSmem.offset0,0x4
	.type		__assertfail,@function
